//
// Generated by NVIDIA NVVM Compiler
//
// Compiler Build ID: CL-36424714
// Cuda compilation tools, release 13.0, V13.0.88
// Based on NVVM 20.0.0
//

.version 9.0
.target sm_100
.address_size 64

	// .globl	_Z17cmfo_dynamics_gpuPdPKdid
.func  (.param .align 16 .b8 func_retval0[16]) __internal_trig_reduction_slowpathd
(
	.param .b64 __internal_trig_reduction_slowpathd_param_0
)
;
// _ZZ20cmfo_dynamics_gpu_v2PdPKdidE7s_theta has been demoted
.global .align 8 .b8 __cudart_i2opi_d[144] = {8, 93, 141, 31, 177, 95, 251, 107, 234, 146, 82, 138, 247, 57, 7, 61, 123, 241, 229, 235, 199, 186, 39, 117, 45, 234, 95, 158, 102, 63, 70, 79, 183, 9, 203, 39, 207, 126, 54, 109, 31, 109, 10, 90, 139, 17, 47, 239, 15, 152, 5, 222, 255, 151, 248, 31, 59, 40, 249, 189, 139, 95, 132, 156, 244, 57, 83, 131, 57, 214, 145, 57, 65, 126, 95, 180, 38, 112, 156, 233, 132, 68, 187, 46, 245, 53, 130, 232, 62, 167, 41, 177, 28, 235, 29, 254, 28, 146, 209, 9, 234, 46, 73, 6, 224, 210, 77, 66, 58, 110, 36, 183, 97, 197, 187, 222, 171, 99, 81, 254, 65, 144, 67, 60, 153, 149, 98, 219, 192, 221, 52, 245, 209, 87, 39, 252, 41, 21, 68, 78, 110, 131, 249, 162};
.global .align 16 .b8 __cudart_sin_cos_coeffs[128] = {70, 210, 176, 44, 241, 229, 90, 190, 146, 227, 172, 105, 227, 29, 199, 62, 161, 98, 219, 25, 160, 1, 42, 191, 24, 8, 17, 17, 17, 17, 129, 63, 84, 85, 85, 85, 85, 85, 197, 191, 0, 0, 0, 0, 0, 0, 0, 0, 0, 0, 0, 0, 0, 0, 0, 0, 100, 129, 253, 32, 131, 255, 168, 189, 40, 133, 239, 193, 167, 238, 33, 62, 217, 230, 6, 142, 79, 126, 146, 190, 233, 188, 221, 25, 160, 1, 250, 62, 71, 93, 193, 22, 108, 193, 86, 191, 81, 85, 85, 85, 85, 85, 165, 63, 0, 0, 0, 0, 0, 0, 224, 191, 0, 0, 0, 0, 0, 0, 240, 63};

.visible .entry _Z17cmfo_dynamics_gpuPdPKdid(
	.param .u64 .ptr .align 1 _Z17cmfo_dynamics_gpuPdPKdid_param_0,
	.param .u64 .ptr .align 1 _Z17cmfo_dynamics_gpuPdPKdid_param_1,
	.param .u32 _Z17cmfo_dynamics_gpuPdPKdid_param_2,
	.param .f64 _Z17cmfo_dynamics_gpuPdPKdid_param_3
)
{
	.reg .pred 	%p<12>;
	.reg .b32 	%r<14>;
	.reg .b64 	%rd<9>;
	.reg .b64 	%fd<32>;

	ld.param.u64 	%rd1, [_Z17cmfo_dynamics_gpuPdPKdid_param_0];
	ld.param.u64 	%rd2, [_Z17cmfo_dynamics_gpuPdPKdid_param_1];
	ld.param.u32 	%r9, [_Z17cmfo_dynamics_gpuPdPKdid_param_2];
	ld.param.f64 	%fd10, [_Z17cmfo_dynamics_gpuPdPKdid_param_3];
	mov.u32 	%r1, %tid.x;
	setp.gt.u32 	%p1, %r1, 6;
	@%p1 bra 	$L__BB0_9;
	cvta.to.global.u64 	%rd3, %rd2;
	mul.wide.u32 	%rd4, %r1, 8;
	add.s64 	%rd5, %rd3, %rd4;
	ld.global.f64 	%fd31, [%rd5];
	setp.lt.s32 	%p2, %r9, 1;
	@%p2 bra 	$L__BB0_8;
	add.s32 	%r10, %r1, 1;
	cvt.rn.f64.u32 	%fd12, %r10;
	mul.f64 	%fd13, %fd12, 0d3FF9E3779B97F681;
	mul.f64 	%fd2, %fd13, %fd10;
	and.b32  	%r2, %r9, 3;
	setp.lt.u32 	%p3, %r9, 4;
	@%p3 bra 	$L__BB0_5;
	and.b32  	%r11, %r9, 2147483644;
	neg.s32 	%r12, %r11;
$L__BB0_4:
	add.f64 	%fd14, %fd2, %fd31;
	setp.gt.f64 	%p4, %fd14, 0d401921FB54442D18;
	add.f64 	%fd15, %fd14, 0dC01921FB54442D18;
	selp.f64 	%fd16, %fd15, %fd14, %p4;
	add.f64 	%fd17, %fd2, %fd16;
	setp.gt.f64 	%p5, %fd17, 0d401921FB54442D18;
	add.f64 	%fd18, %fd17, 0dC01921FB54442D18;
	selp.f64 	%fd19, %fd18, %fd17, %p5;
	add.f64 	%fd20, %fd2, %fd19;
	setp.gt.f64 	%p6, %fd20, 0d401921FB54442D18;
	add.f64 	%fd21, %fd20, 0dC01921FB54442D18;
	selp.f64 	%fd22, %fd21, %fd20, %p6;
	add.f64 	%fd23, %fd2, %fd22;
	setp.gt.f64 	%p7, %fd23, 0d401921FB54442D18;
	add.f64 	%fd24, %fd23, 0dC01921FB54442D18;
	selp.f64 	%fd31, %fd24, %fd23, %p7;
	add.s32 	%r12, %r12, 4;
	setp.ne.s32 	%p8, %r12, 0;
	@%p8 bra 	$L__BB0_4;
$L__BB0_5:
	setp.eq.s32 	%p9, %r2, 0;
	@%p9 bra 	$L__BB0_8;
	neg.s32 	%r13, %r2;
$L__BB0_7:
	.pragma "nounroll";
	add.f64 	%fd25, %fd2, %fd31;
	setp.gt.f64 	%p10, %fd25, 0d401921FB54442D18;
	add.f64 	%fd26, %fd25, 0dC01921FB54442D18;
	selp.f64 	%fd31, %fd26, %fd25, %p10;
	add.s32 	%r13, %r13, 1;
	setp.ne.s32 	%p11, %r13, 0;
	@%p11 bra 	$L__BB0_7;
$L__BB0_8:
	cvta.to.global.u64 	%rd6, %rd1;
	add.s64 	%rd8, %rd6, %rd4;
	st.global.f64 	[%rd8], %fd31;
$L__BB0_9:
	ret;

}
	// .globl	_Z20cmfo_dynamics_gpu_v2PdPKdid
.visible .entry _Z20cmfo_dynamics_gpu_v2PdPKdid(
	.param .u64 .ptr .align 1 _Z20cmfo_dynamics_gpu_v2PdPKdid_param_0,
	.param .u64 .ptr .align 1 _Z20cmfo_dynamics_gpu_v2PdPKdid_param_1,
	.param .u32 _Z20cmfo_dynamics_gpu_v2PdPKdid_param_2,
	.param .f64 _Z20cmfo_dynamics_gpu_v2PdPKdid_param_3
)
{
	.reg .pred 	%p<32>;
	.reg .b32 	%r<74>;
	.reg .b64 	%rd<37>;
	.reg .b64 	%fd<255>;
	// demoted variable
	.shared .align 8 .b8 _ZZ20cmfo_dynamics_gpu_v2PdPKdidE7s_theta[56];
	ld.param.u64 	%rd1, [_Z20cmfo_dynamics_gpu_v2PdPKdid_param_0];
	ld.param.u64 	%rd2, [_Z20cmfo_dynamics_gpu_v2PdPKdid_param_1];
	ld.param.u32 	%r27, [_Z20cmfo_dynamics_gpu_v2PdPKdid_param_2];
	ld.param.f64 	%fd54, [_Z20cmfo_dynamics_gpu_v2PdPKdid_param_3];
	mov.u32 	%r1, %tid.x;
	setp.gt.u32 	%p1, %r1, 6;
	@%p1 bra 	$L__BB1_33;
	cvta.to.global.u64 	%rd3, %rd2;
	mul.wide.u32 	%rd4, %r1, 8;
	add.s64 	%rd5, %rd3, %rd4;
	ld.global.f64 	%fd254, [%rd5];
	setp.lt.s32 	%p2, %r27, 1;
	@%p2 bra 	$L__BB1_32;
	shl.b32 	%r28, %r1, 3;
	mov.u32 	%r29, _ZZ20cmfo_dynamics_gpu_v2PdPKdidE7s_theta;
	add.s32 	%r2, %r29, %r28;
	neg.s32 	%r66, %r27;
	add.s32 	%r30, %r1, 1;
	cvt.rn.f64.u32 	%fd55, %r30;
	mul.f64 	%fd2, %fd55, 0d3FF9E3779B97F681;
	mov.u64 	%rd8, __cudart_sin_cos_coeffs;
$L__BB1_3:
	st.shared.f64 	[%r2], %fd254;
	bar.sync 	0;
	ld.shared.f64 	%fd56, [_ZZ20cmfo_dynamics_gpu_v2PdPKdidE7s_theta];
	sub.f64 	%fd4, %fd56, %fd254;
	abs.f64 	%fd5, %fd4;
	setp.neu.f64 	%p3, %fd5, 0d7FF0000000000000;
	@%p3 bra 	$L__BB1_5;
	mov.f64 	%fd62, 0d0000000000000000;
	mul.rn.f64 	%fd247, %fd4, %fd62;
	mov.b32 	%r67, 0;
	bra.uni 	$L__BB1_7;
$L__BB1_5:
	mul.f64 	%fd57, %fd4, 0d3FE45F306DC9C883;
	cvt.rni.s32.f64 	%r67, %fd57;
	cvt.rn.f64.s32 	%fd58, %r67;
	fma.rn.f64 	%fd59, %fd58, 0dBFF921FB54442D18, %fd4;
	fma.rn.f64 	%fd60, %fd58, 0dBC91A62633145C00, %fd59;
	fma.rn.f64 	%fd247, %fd58, 0dB97B839A252049C0, %fd60;
	setp.ltu.f64 	%p4, %fd5, 0d41E0000000000000;
	@%p4 bra 	$L__BB1_7;
	{ // callseq 0, 0
	.param .b64 param0;
	st.param.f64 	[param0], %fd4;
	.param .align 16 .b8 retval0[16];
	call.uni (retval0), 
	__internal_trig_reduction_slowpathd, 
	(
	param0
	);
	ld.param.f64 	%fd247, [retval0];
	ld.param.b32 	%r67, [retval0+8];
	} // callseq 0
$L__BB1_7:
	shl.b32 	%r33, %r67, 6;
	cvt.u64.u32 	%rd6, %r33;
	and.b64  	%rd7, %rd6, 64;
	add.s64 	%rd9, %rd8, %rd7;
	mul.rn.f64 	%fd63, %fd247, %fd247;
	and.b32  	%r34, %r67, 1;
	setp.eq.b32 	%p5, %r34, 1;
	selp.f64 	%fd64, 0dBDA8FF8320FD8164, 0d3DE5DB65F9785EBA, %p5;
	ld.global.nc.v2.f64 	{%fd65, %fd66}, [%rd9];
	fma.rn.f64 	%fd67, %fd64, %fd63, %fd65;
	fma.rn.f64 	%fd68, %fd67, %fd63, %fd66;
	ld.global.nc.v2.f64 	{%fd69, %fd70}, [%rd9+16];
	fma.rn.f64 	%fd71, %fd68, %fd63, %fd69;
	fma.rn.f64 	%fd72, %fd71, %fd63, %fd70;
	ld.global.nc.v2.f64 	{%fd73, %fd74}, [%rd9+32];
	fma.rn.f64 	%fd75, %fd72, %fd63, %fd73;
	fma.rn.f64 	%fd76, %fd75, %fd63, %fd74;
	fma.rn.f64 	%fd77, %fd76, %fd247, %fd247;
	fma.rn.f64 	%fd78, %fd76, %fd63, 0d3FF0000000000000;
	selp.f64 	%fd79, %fd78, %fd77, %p5;
	and.b32  	%r35, %r67, 2;
	setp.eq.s32 	%p6, %r35, 0;
	neg.f64 	%fd80, %fd79;
	selp.f64 	%fd10, %fd79, %fd80, %p6;
	ld.shared.f64 	%fd81, [_ZZ20cmfo_dynamics_gpu_v2PdPKdidE7s_theta+8];
	sub.f64 	%fd11, %fd81, %fd254;
	abs.f64 	%fd12, %fd11;
	setp.eq.f64 	%p7, %fd12, 0d7FF0000000000000;
	@%p7 bra 	$L__BB1_10;
	mul.f64 	%fd82, %fd11, 0d3FE45F306DC9C883;
	cvt.rni.s32.f64 	%r68, %fd82;
	cvt.rn.f64.s32 	%fd83, %r68;
	fma.rn.f64 	%fd84, %fd83, 0dBFF921FB54442D18, %fd11;
	fma.rn.f64 	%fd85, %fd83, 0dBC91A62633145C00, %fd84;
	fma.rn.f64 	%fd248, %fd83, 0dB97B839A252049C0, %fd85;
	setp.ltu.f64 	%p8, %fd12, 0d41E0000000000000;
	@%p8 bra 	$L__BB1_11;
	{ // callseq 1, 0
	.param .b64 param0;
	st.param.f64 	[param0], %fd11;
	.param .align 16 .b8 retval0[16];
	call.uni (retval0), 
	__internal_trig_reduction_slowpathd, 
	(
	param0
	);
	ld.param.f64 	%fd248, [retval0];
	ld.param.b32 	%r68, [retval0+8];
	} // callseq 1
	bra.uni 	$L__BB1_11;
$L__BB1_10:
	mov.f64 	%fd87, 0d0000000000000000;
	mul.rn.f64 	%fd248, %fd11, %fd87;
	mov.b32 	%r68, 0;
$L__BB1_11:
	shl.b32 	%r38, %r68, 6;
	cvt.u64.u32 	%rd10, %r38;
	and.b64  	%rd11, %rd10, 64;
	add.s64 	%rd13, %rd8, %rd11;
	mul.rn.f64 	%fd88, %fd248, %fd248;
	and.b32  	%r39, %r68, 1;
	setp.eq.b32 	%p9, %r39, 1;
	selp.f64 	%fd89, 0dBDA8FF8320FD8164, 0d3DE5DB65F9785EBA, %p9;
	ld.global.nc.v2.f64 	{%fd90, %fd91}, [%rd13];
	fma.rn.f64 	%fd92, %fd89, %fd88, %fd90;
	fma.rn.f64 	%fd93, %fd92, %fd88, %fd91;
	ld.global.nc.v2.f64 	{%fd94, %fd95}, [%rd13+16];
	fma.rn.f64 	%fd96, %fd93, %fd88, %fd94;
	fma.rn.f64 	%fd97, %fd96, %fd88, %fd95;
	ld.global.nc.v2.f64 	{%fd98, %fd99}, [%rd13+32];
	fma.rn.f64 	%fd100, %fd97, %fd88, %fd98;
	fma.rn.f64 	%fd101, %fd100, %fd88, %fd99;
	fma.rn.f64 	%fd102, %fd101, %fd248, %fd248;
	fma.rn.f64 	%fd103, %fd101, %fd88, 0d3FF0000000000000;
	selp.f64 	%fd104, %fd103, %fd102, %p9;
	and.b32  	%r40, %r68, 2;
	setp.eq.s32 	%p10, %r40, 0;
	mov.f64 	%fd105, 0d0000000000000000;
	sub.f64 	%fd106, %fd105, %fd104;
	selp.f64 	%fd107, %fd104, %fd106, %p10;
	add.f64 	%fd108, %fd10, 0d0000000000000000;
	add.f64 	%fd17, %fd108, %fd107;
	ld.shared.f64 	%fd109, [_ZZ20cmfo_dynamics_gpu_v2PdPKdidE7s_theta+16];
	sub.f64 	%fd18, %fd109, %fd254;
	abs.f64 	%fd19, %fd18;
	setp.eq.f64 	%p11, %fd19, 0d7FF0000000000000;
	@%p11 bra 	$L__BB1_14;
	mul.f64 	%fd110, %fd18, 0d3FE45F306DC9C883;
	cvt.rni.s32.f64 	%r69, %fd110;
	cvt.rn.f64.s32 	%fd111, %r69;
	fma.rn.f64 	%fd112, %fd111, 0dBFF921FB54442D18, %fd18;
	fma.rn.f64 	%fd113, %fd111, 0dBC91A62633145C00, %fd112;
	fma.rn.f64 	%fd249, %fd111, 0dB97B839A252049C0, %fd113;
	setp.ltu.f64 	%p12, %fd19, 0d41E0000000000000;
	@%p12 bra 	$L__BB1_15;
	{ // callseq 2, 0
	.param .b64 param0;
	st.param.f64 	[param0], %fd18;
	.param .align 16 .b8 retval0[16];
	call.uni (retval0), 
	__internal_trig_reduction_slowpathd, 
	(
	param0
	);
	ld.param.f64 	%fd249, [retval0];
	ld.param.b32 	%r69, [retval0+8];
	} // callseq 2
	bra.uni 	$L__BB1_15;
$L__BB1_14:
	mov.f64 	%fd115, 0d0000000000000000;
	mul.rn.f64 	%fd249, %fd18, %fd115;
	mov.b32 	%r69, 0;
$L__BB1_15:
	shl.b32 	%r43, %r69, 6;
	cvt.u64.u32 	%rd14, %r43;
	and.b64  	%rd15, %rd14, 64;
	add.s64 	%rd17, %rd8, %rd15;
	mul.rn.f64 	%fd116, %fd249, %fd249;
	and.b32  	%r44, %r69, 1;
	setp.eq.b32 	%p13, %r44, 1;
	selp.f64 	%fd117, 0dBDA8FF8320FD8164, 0d3DE5DB65F9785EBA, %p13;
	ld.global.nc.v2.f64 	{%fd118, %fd119}, [%rd17];
	fma.rn.f64 	%fd120, %fd117, %fd116, %fd118;
	fma.rn.f64 	%fd121, %fd120, %fd116, %fd119;
	ld.global.nc.v2.f64 	{%fd122, %fd123}, [%rd17+16];
	fma.rn.f64 	%fd124, %fd121, %fd116, %fd122;
	fma.rn.f64 	%fd125, %fd124, %fd116, %fd123;
	ld.global.nc.v2.f64 	{%fd126, %fd127}, [%rd17+32];
	fma.rn.f64 	%fd128, %fd125, %fd116, %fd126;
	fma.rn.f64 	%fd129, %fd128, %fd116, %fd127;
	fma.rn.f64 	%fd130, %fd129, %fd249, %fd249;
	fma.rn.f64 	%fd131, %fd129, %fd116, 0d3FF0000000000000;
	selp.f64 	%fd132, %fd131, %fd130, %p13;
	and.b32  	%r45, %r69, 2;
	setp.eq.s32 	%p14, %r45, 0;
	mov.f64 	%fd133, 0d0000000000000000;
	sub.f64 	%fd134, %fd133, %fd132;
	selp.f64 	%fd135, %fd132, %fd134, %p14;
	add.f64 	%fd24, %fd17, %fd135;
	ld.shared.f64 	%fd136, [_ZZ20cmfo_dynamics_gpu_v2PdPKdidE7s_theta+24];
	sub.f64 	%fd25, %fd136, %fd254;
	abs.f64 	%fd26, %fd25;
	setp.eq.f64 	%p15, %fd26, 0d7FF0000000000000;
	@%p15 bra 	$L__BB1_18;
	mul.f64 	%fd137, %fd25, 0d3FE45F306DC9C883;
	cvt.rni.s32.f64 	%r70, %fd137;
	cvt.rn.f64.s32 	%fd138, %r70;
	fma.rn.f64 	%fd139, %fd138, 0dBFF921FB54442D18, %fd25;
	fma.rn.f64 	%fd140, %fd138, 0dBC91A62633145C00, %fd139;
	fma.rn.f64 	%fd250, %fd138, 0dB97B839A252049C0, %fd140;
	setp.ltu.f64 	%p16, %fd26, 0d41E0000000000000;
	@%p16 bra 	$L__BB1_19;
	{ // callseq 3, 0
	.param .b64 param0;
	st.param.f64 	[param0], %fd25;
	.param .align 16 .b8 retval0[16];
	call.uni (retval0), 
	__internal_trig_reduction_slowpathd, 
	(
	param0
	);
	ld.param.f64 	%fd250, [retval0];
	ld.param.b32 	%r70, [retval0+8];
	} // callseq 3
	bra.uni 	$L__BB1_19;
$L__BB1_18:
	mov.f64 	%fd142, 0d0000000000000000;
	mul.rn.f64 	%fd250, %fd25, %fd142;
	mov.b32 	%r70, 0;
$L__BB1_19:
	shl.b32 	%r48, %r70, 6;
	cvt.u64.u32 	%rd18, %r48;
	and.b64  	%rd19, %rd18, 64;
	add.s64 	%rd21, %rd8, %rd19;
	mul.rn.f64 	%fd143, %fd250, %fd250;
	and.b32  	%r49, %r70, 1;
	setp.eq.b32 	%p17, %r49, 1;
	selp.f64 	%fd144, 0dBDA8FF8320FD8164, 0d3DE5DB65F9785EBA, %p17;
	ld.global.nc.v2.f64 	{%fd145, %fd146}, [%rd21];
	fma.rn.f64 	%fd147, %fd144, %fd143, %fd145;
	fma.rn.f64 	%fd148, %fd147, %fd143, %fd146;
	ld.global.nc.v2.f64 	{%fd149, %fd150}, [%rd21+16];
	fma.rn.f64 	%fd151, %fd148, %fd143, %fd149;
	fma.rn.f64 	%fd152, %fd151, %fd143, %fd150;
	ld.global.nc.v2.f64 	{%fd153, %fd154}, [%rd21+32];
	fma.rn.f64 	%fd155, %fd152, %fd143, %fd153;
	fma.rn.f64 	%fd156, %fd155, %fd143, %fd154;
	fma.rn.f64 	%fd157, %fd156, %fd250, %fd250;
	fma.rn.f64 	%fd158, %fd156, %fd143, 0d3FF0000000000000;
	selp.f64 	%fd159, %fd158, %fd157, %p17;
	and.b32  	%r50, %r70, 2;
	setp.eq.s32 	%p18, %r50, 0;
	mov.f64 	%fd160, 0d0000000000000000;
	sub.f64 	%fd161, %fd160, %fd159;
	selp.f64 	%fd162, %fd159, %fd161, %p18;
	add.f64 	%fd31, %fd24, %fd162;
	ld.shared.f64 	%fd163, [_ZZ20cmfo_dynamics_gpu_v2PdPKdidE7s_theta+32];
	sub.f64 	%fd32, %fd163, %fd254;
	abs.f64 	%fd33, %fd32;
	setp.eq.f64 	%p19, %fd33, 0d7FF0000000000000;
	@%p19 bra 	$L__BB1_22;
	mul.f64 	%fd164, %fd32, 0d3FE45F306DC9C883;
	cvt.rni.s32.f64 	%r71, %fd164;
	cvt.rn.f64.s32 	%fd165, %r71;
	fma.rn.f64 	%fd166, %fd165, 0dBFF921FB54442D18, %fd32;
	fma.rn.f64 	%fd167, %fd165, 0dBC91A62633145C00, %fd166;
	fma.rn.f64 	%fd251, %fd165, 0dB97B839A252049C0, %fd167;
	setp.ltu.f64 	%p20, %fd33, 0d41E0000000000000;
	@%p20 bra 	$L__BB1_23;
	{ // callseq 4, 0
	.param .b64 param0;
	st.param.f64 	[param0], %fd32;
	.param .align 16 .b8 retval0[16];
	call.uni (retval0), 
	__internal_trig_reduction_slowpathd, 
	(
	param0
	);
	ld.param.f64 	%fd251, [retval0];
	ld.param.b32 	%r71, [retval0+8];
	} // callseq 4
	bra.uni 	$L__BB1_23;
$L__BB1_22:
	mov.f64 	%fd169, 0d0000000000000000;
	mul.rn.f64 	%fd251, %fd32, %fd169;
	mov.b32 	%r71, 0;
$L__BB1_23:
	shl.b32 	%r53, %r71, 6;
	cvt.u64.u32 	%rd22, %r53;
	and.b64  	%rd23, %rd22, 64;
	add.s64 	%rd25, %rd8, %rd23;
	mul.rn.f64 	%fd170, %fd251, %fd251;
	and.b32  	%r54, %r71, 1;
	setp.eq.b32 	%p21, %r54, 1;
	selp.f64 	%fd171, 0dBDA8FF8320FD8164, 0d3DE5DB65F9785EBA, %p21;
	ld.global.nc.v2.f64 	{%fd172, %fd173}, [%rd25];
	fma.rn.f64 	%fd174, %fd171, %fd170, %fd172;
	fma.rn.f64 	%fd175, %fd174, %fd170, %fd173;
	ld.global.nc.v2.f64 	{%fd176, %fd177}, [%rd25+16];
	fma.rn.f64 	%fd178, %fd175, %fd170, %fd176;
	fma.rn.f64 	%fd179, %fd178, %fd170, %fd177;
	ld.global.nc.v2.f64 	{%fd180, %fd181}, [%rd25+32];
	fma.rn.f64 	%fd182, %fd179, %fd170, %fd180;
	fma.rn.f64 	%fd183, %fd182, %fd170, %fd181;
	fma.rn.f64 	%fd184, %fd183, %fd251, %fd251;
	fma.rn.f64 	%fd185, %fd183, %fd170, 0d3FF0000000000000;
	selp.f64 	%fd186, %fd185, %fd184, %p21;
	and.b32  	%r55, %r71, 2;
	setp.eq.s32 	%p22, %r55, 0;
	mov.f64 	%fd187, 0d0000000000000000;
	sub.f64 	%fd188, %fd187, %fd186;
	selp.f64 	%fd189, %fd186, %fd188, %p22;
	add.f64 	%fd38, %fd31, %fd189;
	ld.shared.f64 	%fd190, [_ZZ20cmfo_dynamics_gpu_v2PdPKdidE7s_theta+40];
	sub.f64 	%fd39, %fd190, %fd254;
	abs.f64 	%fd40, %fd39;
	setp.eq.f64 	%p23, %fd40, 0d7FF0000000000000;
	@%p23 bra 	$L__BB1_26;
	mul.f64 	%fd191, %fd39, 0d3FE45F306DC9C883;
	cvt.rni.s32.f64 	%r72, %fd191;
	cvt.rn.f64.s32 	%fd192, %r72;
	fma.rn.f64 	%fd193, %fd192, 0dBFF921FB54442D18, %fd39;
	fma.rn.f64 	%fd194, %fd192, 0dBC91A62633145C00, %fd193;
	fma.rn.f64 	%fd252, %fd192, 0dB97B839A252049C0, %fd194;
	setp.ltu.f64 	%p24, %fd40, 0d41E0000000000000;
	@%p24 bra 	$L__BB1_27;
	{ // callseq 5, 0
	.param .b64 param0;
	st.param.f64 	[param0], %fd39;
	.param .align 16 .b8 retval0[16];
	call.uni (retval0), 
	__internal_trig_reduction_slowpathd, 
	(
	param0
	);
	ld.param.f64 	%fd252, [retval0];
	ld.param.b32 	%r72, [retval0+8];
	} // callseq 5
	bra.uni 	$L__BB1_27;
$L__BB1_26:
	mov.f64 	%fd196, 0d0000000000000000;
	mul.rn.f64 	%fd252, %fd39, %fd196;
	mov.b32 	%r72, 0;
$L__BB1_27:
	shl.b32 	%r58, %r72, 6;
	cvt.u64.u32 	%rd26, %r58;
	and.b64  	%rd27, %rd26, 64;
	add.s64 	%rd29, %rd8, %rd27;
	mul.rn.f64 	%fd197, %fd252, %fd252;
	and.b32  	%r59, %r72, 1;
	setp.eq.b32 	%p25, %r59, 1;
	selp.f64 	%fd198, 0dBDA8FF8320FD8164, 0d3DE5DB65F9785EBA, %p25;
	ld.global.nc.v2.f64 	{%fd199, %fd200}, [%rd29];
	fma.rn.f64 	%fd201, %fd198, %fd197, %fd199;
	fma.rn.f64 	%fd202, %fd201, %fd197, %fd200;
	ld.global.nc.v2.f64 	{%fd203, %fd204}, [%rd29+16];
	fma.rn.f64 	%fd205, %fd202, %fd197, %fd203;
	fma.rn.f64 	%fd206, %fd205, %fd197, %fd204;
	ld.global.nc.v2.f64 	{%fd207, %fd208}, [%rd29+32];
	fma.rn.f64 	%fd209, %fd206, %fd197, %fd207;
	fma.rn.f64 	%fd210, %fd209, %fd197, %fd208;
	fma.rn.f64 	%fd211, %fd210, %fd252, %fd252;
	fma.rn.f64 	%fd212, %fd210, %fd197, 0d3FF0000000000000;
	selp.f64 	%fd213, %fd212, %fd211, %p25;
	and.b32  	%r60, %r72, 2;
	setp.eq.s32 	%p26, %r60, 0;
	mov.f64 	%fd214, 0d0000000000000000;
	sub.f64 	%fd215, %fd214, %fd213;
	selp.f64 	%fd216, %fd213, %fd215, %p26;
	add.f64 	%fd45, %fd38, %fd216;
	ld.shared.f64 	%fd217, [_ZZ20cmfo_dynamics_gpu_v2PdPKdidE7s_theta+48];
	sub.f64 	%fd46, %fd217, %fd254;
	abs.f64 	%fd47, %fd46;
	setp.eq.f64 	%p27, %fd47, 0d7FF0000000000000;
	@%p27 bra 	$L__BB1_30;
	mul.f64 	%fd218, %fd46, 0d3FE45F306DC9C883;
	cvt.rni.s32.f64 	%r73, %fd218;
	cvt.rn.f64.s32 	%fd219, %r73;
	fma.rn.f64 	%fd220, %fd219, 0dBFF921FB54442D18, %fd46;
	fma.rn.f64 	%fd221, %fd219, 0dBC91A62633145C00, %fd220;
	fma.rn.f64 	%fd253, %fd219, 0dB97B839A252049C0, %fd221;
	setp.ltu.f64 	%p28, %fd47, 0d41E0000000000000;
	@%p28 bra 	$L__BB1_31;
	{ // callseq 6, 0
	.param .b64 param0;
	st.param.f64 	[param0], %fd46;
	.param .align 16 .b8 retval0[16];
	call.uni (retval0), 
	__internal_trig_reduction_slowpathd, 
	(
	param0
	);
	ld.param.f64 	%fd253, [retval0];
	ld.param.b32 	%r73, [retval0+8];
	} // callseq 6
	bra.uni 	$L__BB1_31;
$L__BB1_30:
	mov.f64 	%fd223, 0d0000000000000000;
	mul.rn.f64 	%fd253, %fd46, %fd223;
	mov.b32 	%r73, 0;
$L__BB1_31:
	shl.b32 	%r63, %r73, 6;
	cvt.u64.u32 	%rd30, %r63;
	and.b64  	%rd31, %rd30, 64;
	add.s64 	%rd33, %rd8, %rd31;
	mul.rn.f64 	%fd224, %fd253, %fd253;
	and.b32  	%r64, %r73, 1;
	setp.eq.b32 	%p29, %r64, 1;
	selp.f64 	%fd225, 0dBDA8FF8320FD8164, 0d3DE5DB65F9785EBA, %p29;
	ld.global.nc.v2.f64 	{%fd226, %fd227}, [%rd33];
	fma.rn.f64 	%fd228, %fd225, %fd224, %fd226;
	fma.rn.f64 	%fd229, %fd228, %fd224, %fd227;
	ld.global.nc.v2.f64 	{%fd230, %fd231}, [%rd33+16];
	fma.rn.f64 	%fd232, %fd229, %fd224, %fd230;
	fma.rn.f64 	%fd233, %fd232, %fd224, %fd231;
	ld.global.nc.v2.f64 	{%fd234, %fd235}, [%rd33+32];
	fma.rn.f64 	%fd236, %fd233, %fd224, %fd234;
	fma.rn.f64 	%fd237, %fd236, %fd224, %fd235;
	fma.rn.f64 	%fd238, %fd237, %fd253, %fd253;
	fma.rn.f64 	%fd239, %fd237, %fd224, 0d3FF0000000000000;
	selp.f64 	%fd240, %fd239, %fd238, %p29;
	and.b32  	%r65, %r73, 2;
	setp.eq.s32 	%p30, %r65, 0;
	mov.f64 	%fd241, 0d0000000000000000;
	sub.f64 	%fd242, %fd241, %fd240;
	selp.f64 	%fd243, %fd240, %fd242, %p30;
	add.f64 	%fd244, %fd45, %fd243;
	fma.rn.f64 	%fd245, %fd244, 0d3FB999999999999A, %fd2;
	fma.rn.f64 	%fd254, %fd54, %fd245, %fd254;
	bar.sync 	0;
	add.s32 	%r66, %r66, 1;
	setp.ne.s32 	%p31, %r66, 0;
	@%p31 bra 	$L__BB1_3;
$L__BB1_32:
	cvta.to.global.u64 	%rd34, %rd1;
	add.s64 	%rd36, %rd34, %rd4;
	st.global.f64 	[%rd36], %fd254;
$L__BB1_33:
	ret;

}
.func  (.param .align 16 .b8 func_retval0[16]) __internal_trig_reduction_slowpathd(
	.param .b64 __internal_trig_reduction_slowpathd_param_0
)
{
	.local .align 8 .b8 	__local_depot2[40];
	.reg .b64 	%SP;
	.reg .b64 	%SPL;
	.reg .pred 	%p<10>;
	.reg .b32 	%r<47>;
	.reg .b64 	%rd<74>;
	.reg .b64 	%fd<5>;

	mov.u64 	%SPL, __local_depot2;
	ld.param.f64 	%fd4, [__internal_trig_reduction_slowpathd_param_0];
	add.u64 	%rd1, %SPL, 0;
	{
	.reg .b32 %temp; 
	mov.b64 	{%temp, %r1}, %fd4;
	}
	shr.u32 	%r2, %r1, 20;
	and.b32  	%r3, %r2, 2047;
	setp.eq.s32 	%p1, %r3, 2047;
	mov.b32 	%r46, 0;
	@%p1 bra 	$L__BB2_9;
	add.s32 	%r20, %r3, -1024;
	mov.b64 	%rd20, %fd4;
	shl.b64 	%rd2, %rd20, 11;
	shr.u32 	%r4, %r20, 6;
	sub.s32 	%r45, 15, %r4;
	sub.s32 	%r21, 19, %r4;
	setp.lt.u32 	%p2, %r20, 128;
	selp.b32 	%r6, 18, %r21, %p2;
	setp.ge.s32 	%p3, %r45, %r6;
	mov.b64 	%rd70, 0;
	@%p3 bra 	$L__BB2_4;
	add.s32 	%r23, %r6, %r4;
	neg.s32 	%r43, %r23;
	or.b64  	%rd3, %rd2, -9223372036854775808;
	mov.b64 	%rd70, 0;
	mov.b32 	%r42, 0;
	mov.u64 	%rd25, __cudart_i2opi_d;
	mov.u32 	%r44, %r45;
$L__BB2_3:
	.pragma "nounroll";
	mul.wide.s32 	%rd22, %r42, 8;
	add.s64 	%rd23, %rd1, %rd22;
	mul.wide.s32 	%rd24, %r44, 8;
	add.s64 	%rd26, %rd25, %rd24;
	ld.global.nc.u64 	%rd27, [%rd26];
	{
	.reg .u32 %r0, %r1, %r2, %r3, %alo, %ahi, %blo, %bhi, %clo, %chi;
	mov.b64 	{%alo,%ahi}, %rd27;
	mov.b64 	{%blo,%bhi}, %rd3;
	mov.b64 	{%clo,%chi}, %rd70;
	mad.lo.cc.u32 	%r0, %alo, %blo, %clo;
	madc.hi.cc.u32 	%r1, %alo, %blo, %chi;
	madc.hi.u32 	%r2, %alo, %bhi, 0;
	mad.lo.cc.u32 	%r1, %alo, %bhi, %r1;
	madc.hi.cc.u32 	%r2, %ahi, %blo, %r2;
	madc.hi.u32 	%r3, %ahi, %bhi, 0;
	mad.lo.cc.u32 	%r1, %ahi, %blo, %r1;
	madc.lo.cc.u32 	%r2, %ahi, %bhi, %r2;
	addc.u32 	%r3, %r3, 0;
	mov.b64 	%rd28, {%r0,%r1};
	mov.b64 	%rd70, {%r2,%r3};
	}
	st.local.u64 	[%rd23], %rd28;
	add.s32 	%r44, %r44, 1;
	add.s32 	%r43, %r43, 1;
	add.s32 	%r42, %r42, 1;
	setp.ne.s32 	%p4, %r43, -15;
	mov.u32 	%r45, %r6;
	@%p4 bra 	$L__BB2_3;
$L__BB2_4:
	cvt.s64.s32 	%rd29, %r45;
	cvt.u64.u32 	%rd30, %r4;
	add.s64 	%rd31, %rd30, %rd29;
	shl.b64 	%rd32, %rd31, 3;
	add.s64 	%rd33, %rd1, %rd32;
	st.local.u64 	[%rd33+-120], %rd70;
	and.b32  	%r15, %r2, 63;
	ld.local.u64 	%rd72, [%rd1+16];
	ld.local.u64 	%rd71, [%rd1+24];
	setp.eq.s32 	%p5, %r15, 0;
	@%p5 bra 	$L__BB2_6;
	shl.b64 	%rd34, %rd71, %r15;
	shr.u64 	%rd35, %rd72, 1;
	xor.b32  	%r24, %r15, 63;
	shr.u64 	%rd36, %rd35, %r24;
	or.b64  	%rd71, %rd34, %rd36;
	ld.local.u64 	%rd37, [%rd1+8];
	shl.b64 	%rd38, %rd72, %r15;
	shr.u64 	%rd39, %rd37, 1;
	shr.u64 	%rd40, %rd39, %r24;
	or.b64  	%rd72, %rd38, %rd40;
$L__BB2_6:
	and.b32  	%r25, %r1, -2147483648;
	shr.u64 	%rd41, %rd71, 62;
	cvt.u32.u64 	%r26, %rd41;
	mov.b64 	{%r27, %r28}, %rd71;
	mov.b64 	{%r29, %r30}, %rd72;
	shf.l.wrap.b32 	%r31, %r30, %r27, 2;
	shf.l.wrap.b32 	%r32, %r27, %r28, 2;
	mov.b64 	%rd42, {%r31, %r32};
	shl.b64 	%rd43, %rd72, 2;
	shr.u64 	%rd44, %rd42, 63;
	cvt.u32.u64 	%r33, %rd44;
	add.s32 	%r34, %r33, %r26;
	setp.eq.s32 	%p6, %r25, 0;
	neg.s32 	%r35, %r34;
	selp.b32 	%r46, %r34, %r35, %p6;
	setp.gt.s64 	%p7, %rd42, -1;
	mov.b64 	%rd45, 0;
	{
	.reg .u32 %r0, %r1, %r2, %r3, %a0, %a1, %a2, %a3, %b0, %b1, %b2, %b3;
	mov.b64 	{%a0,%a1}, %rd45;
	mov.b64 	{%a2,%a3}, %rd45;
	mov.b64 	{%b0,%b1}, %rd43;
	mov.b64 	{%b2,%b3}, %rd42;
	sub.cc.u32 	%r0, %a0, %b0;
	subc.cc.u32 	%r1, %a1, %b1;
	subc.cc.u32 	%r2, %a2, %b2;
	subc.u32 	%r3, %a3, %b3;
	mov.b64 	%rd46, {%r0,%r1};
	mov.b64 	%rd47, {%r2,%r3};
	}
	xor.b32  	%r36, %r25, -2147483648;
	selp.b64 	%rd73, %rd42, %rd47, %p7;
	selp.b64 	%rd14, %rd43, %rd46, %p7;
	selp.b32 	%r17, %r25, %r36, %p7;
	clz.b64 	%r37, %rd73;
	cvt.u64.u32 	%rd15, %r37;
	setp.eq.s32 	%p8, %r37, 0;
	@%p8 bra 	$L__BB2_8;
	cvt.u32.u64 	%r38, %rd15;
	and.b32  	%r39, %r38, 63;
	shl.b64 	%rd48, %rd73, %r39;
	shr.u64 	%rd49, %rd14, 1;
	not.b32 	%r40, %r38;
	and.b32  	%r41, %r40, 63;
	shr.u64 	%rd50, %rd49, %r41;
	or.b64  	%rd73, %rd48, %rd50;
$L__BB2_8:
	mov.b64 	%rd51, -3958705157555305931;
	{
	.reg .u32 %r0, %r1, %r2, %r3, %alo, %ahi, %blo, %bhi;
	mov.b64 	{%alo,%ahi}, %rd73;
	mov.b64 	{%blo,%bhi}, %rd51;
	mul.lo.u32 	%r0, %alo, %blo;
	mul.hi.u32 	%r1, %alo, %blo;
	mad.lo.cc.u32 	%r1, %alo, %bhi, %r1;
	madc.hi.u32 	%r2, %alo, %bhi, 0;
	mad.lo.cc.u32 	%r1, %ahi, %blo, %r1;
	madc.hi.cc.u32 	%r2, %ahi, %blo, %r2;
	madc.hi.u32 	%r3, %ahi, %bhi, 0;
	mad.lo.cc.u32 	%r2, %ahi, %bhi, %r2;
	addc.u32 	%r3, %r3, 0;
	mov.b64 	%rd52, {%r0,%r1};
	mov.b64 	%rd53, {%r2,%r3};
	}
	setp.gt.s64 	%p9, %rd53, 0;
	{
	.reg .u32 %r0, %r1, %r2, %r3, %a0, %a1, %a2, %a3, %b0, %b1, %b2, %b3;
	mov.b64 	{%a0,%a1}, %rd52;
	mov.b64 	{%a2,%a3}, %rd53;
	mov.b64 	{%b0,%b1}, %rd52;
	mov.b64 	{%b2,%b3}, %rd53;
	add.cc.u32 	%r0, %a0, %b0;
	addc.cc.u32 	%r1, %a1, %b1;
	addc.cc.u32 	%r2, %a2, %b2;
	addc.u32 	%r3, %a3, %b3;
	mov.b64 	%rd54, {%r0,%r1};
	mov.b64 	%rd55, {%r2,%r3};
	}
	selp.b64 	%rd56, %rd55, %rd53, %p9;
	selp.s64 	%rd57, -1, 0, %p9;
	sub.s64 	%rd58, %rd57, %rd15;
	cvt.u64.u32 	%rd59, %r17;
	shl.b64 	%rd60, %rd59, 32;
	add.s64 	%rd61, %rd56, 1;
	shr.u64 	%rd62, %rd61, 10;
	add.s64 	%rd63, %rd62, 1;
	shr.u64 	%rd64, %rd63, 1;
	shl.b64 	%rd65, %rd58, 52;
	add.s64 	%rd66, %rd65, %rd64;
	add.s64 	%rd67, %rd66, 4602678819172646912;
	or.b64  	%rd68, %rd67, %rd60;
	mov.b64 	%fd4, %rd68;
$L__BB2_9:
	st.param.f64 	[func_retval0], %fd4;
	st.param.b32 	[func_retval0+8], %r46;
	ret;

}


// ===== COMPILED SASS (sm_100) =====

	.target	sm_100

	.elftype	@"ET_EXEC"


//--------------------- .note.nv.tkinfo           --------------------------
	.section	.note.nv.tkinfo,"",@"SHT_NOTE"
	.sectionflags	@"SHF_NOTE_NV_TKINFO"
	.tkinfo
        /*0018*/ 	.word	0x00000002
        /*0030*/ 	.string	""
        /*0030*/ 	.string	"ptxas"
        /*0030*/ 	.string	"Cuda compilation tools, release 13.0, V13.0.88"
        /*0030*/ 	.string	"Build cuda_13.0.r13.0/compiler.36424714_0"
        /*0030*/ 	.string	"-arch sm_100 -m 64 "



//--------------------- .note.nv.cuinfo           --------------------------
	.section	.note.nv.cuinfo,"",@"SHT_NOTE"
	.sectionflags	@"SHF_NOTE_NV_CUINFO"
        /*0018*/ 	.short	0x0002
        /*001a*/ 	.short	0x0064
        /*001c*/ 	.short	0x0082
	.zero		2


//--------------------- .nv.info                  --------------------------
	.section	.nv.info,"",@"SHT_CUDA_INFO"
	.align	4


	//----- nvinfo : EIATTR_REGCOUNT
	.align		4
        /*0000*/ 	.byte	0x04, 0x2f
        /*0002*/ 	.short	(.L_3 - .L_2)
	.align		4
.L_2:
        /*0004*/ 	.word	index@(_Z17cmfo_dynamics_gpuPdPKdid)
        /*0008*/ 	.word	0x0000000a


	//----- nvinfo : EIATTR_FRAME_SIZE
	.align		4
.L_3:
        /*000c*/ 	.byte	0x04, 0x11
        /*000e*/ 	.short	(.L_5 - .L_4)
	.align		4
.L_4:
        /*0010*/ 	.word	index@(_Z17cmfo_dynamics_gpuPdPKdid)
        /*0014*/ 	.word	0x00000000


	//----- nvinfo : EIATTR_REGCOUNT
	.align		4
.L_5:
        /*0018*/ 	.byte	0x04, 0x2f
        /*001a*/ 	.short	(.L_7 - .L_6)
	.align		4
.L_6:
        /*001c*/ 	.word	index@(_Z20cmfo_dynamics_gpu_v2PdPKdid)
        /*0020*/ 	.word	0x00000020


	//----- nvinfo : EIATTR_FRAME_SIZE
	.align		4
.L_7:
        /*0024*/ 	.byte	0x04, 0x11
        /*0026*/ 	.short	(.L_9 - .L_8)
	.align		4
.L_8:
        /*0028*/ 	.word	index@($_Z20cmfo_dynamics_gpu_v2PdPKdid$__internal_trig_reduction_slowpathd)
        /*002c*/ 	.word	0x00000028


	//----- nvinfo : EIATTR_FRAME_SIZE
	.align		4
.L_9:
        /*0030*/ 	.byte	0x04, 0x11
        /*0032*/ 	.short	(.L_11 - .L_10)
	.align		4
.L_10:
        /*0034*/ 	.word	index@(_Z20cmfo_dynamics_gpu_v2PdPKdid)
        /*0038*/ 	.word	0x00000028


	//----- nvinfo : EIATTR_MIN_STACK_SIZE
	.align		4
.L_11:
        /*003c*/ 	.byte	0x04, 0x12
        /*003e*/ 	.short	(.L_13 - .L_12)
	.align		4
.L_12:
        /*0040*/ 	.word	index@(_Z20cmfo_dynamics_gpu_v2PdPKdid)
        /*0044*/ 	.word	0x00000028


	//----- nvinfo : EIATTR_MIN_STACK_SIZE
	.align		4
.L_13:
        /*0048*/ 	.byte	0x04, 0x12
        /*004a*/ 	.short	(.L_15 - .L_14)
	.align		4
.L_14:
        /*004c*/ 	.word	index@(_Z17cmfo_dynamics_gpuPdPKdid)
        /*0050*/ 	.word	0x00000000
.L_15:


//--------------------- .nv.compat                --------------------------
	.section	.nv.compat,"",@"SHT_CUDA_COMPAT_INFO"
	.align	4
        /*0000*/ 	.byte	0x02, 0x09, 0x00, 0x00, 0x02, 0x02, 0x01, 0x00, 0x02, 0x05, 0x05, 0x00, 0x03, 0x07, 0x01, 0x01
        /*0010*/ 	.byte	0x02, 0x03, 0x00, 0x00, 0x02, 0x06, 0x01, 0x00, 0x04, 0x0b, 0x08, 0x00, 0x01, 0x00, 0x00, 0x00
        /*0020*/ 	.byte	0x00, 0x00, 0x00, 0x00


//--------------------- .nv.info._Z20cmfo_dynamics_gpu_v2PdPKdid --------------------------
	.section	.nv.info._Z20cmfo_dynamics_gpu_v2PdPKdid,"",@"SHT_CUDA_INFO"
	.sectionflags	@""
	.align	4


	//----- nvinfo : EIATTR_CUDA_API_VERSION
	.align		4
        /*0000*/ 	.byte	0x04, 0x37
        /*0002*/ 	.short	(.L_17 - .L_16)
.L_16:
        /*0004*/ 	.word	0x00000082


	//----- nvinfo : EIATTR_KPARAM_INFO
	.align		4
.L_17:
        /*0008*/ 	.byte	0x04, 0x17
        /*000a*/ 	.short	(.L_19 - .L_18)
.L_18:
        /*000c*/ 	.word	0x00000000
        /*0010*/ 	.short	0x0003
        /*0012*/ 	.short	0x0018
        /*0014*/ 	.byte	0x00, 0xf0, 0x21, 0x00


	//----- nvinfo : EIATTR_KPARAM_INFO
	.align		4
.L_19:
        /*0018*/ 	.byte	0x04, 0x17
        /*001a*/ 	.short	(.L_21 - .L_20)
.L_20:
        /*001c*/ 	.word	0x00000000
        /*0020*/ 	.short	0x0002
        /*0022*/ 	.short	0x0010
        /*0024*/ 	.byte	0x00, 0xf0, 0x11, 0x00


	//----- nvinfo : EIATTR_KPARAM_INFO
	.align		4
.L_21:
        /*0028*/ 	.byte	0x04, 0x17
        /*002a*/ 	.short	(.L_23 - .L_22)
.L_22:
        /*002c*/ 	.word	0x00000000
        /*0030*/ 	.short	0x0001
        /*0032*/ 	.short	0x0008
        /*0034*/ 	.byte	0x00, 0xf5, 0x21, 0x00


	//----- nvinfo : EIATTR_KPARAM_INFO
	.align		4
.L_23:
        /*0038*/ 	.byte	0x04, 0x17
        /*003a*/ 	.short	(.L_25 - .L_24)
.L_24:
        /*003c*/ 	.word	0x00000000
        /*0040*/ 	.short	0x0000
        /*0042*/ 	.short	0x0000
        /*0044*/ 	.byte	0x00, 0xf5, 0x21, 0x00


	//----- nvinfo : EIATTR_SPARSE_MMA_MASK
	.align		4
.L_25:
        /*0048*/ 	.byte	0x03, 0x50
        /*004a*/ 	.short	0x0000


	//----- nvinfo : EIATTR_MAXREG_COUNT
	.align		4
        /*004c*/ 	.byte	0x03, 0x1b
        /*004e*/ 	.short	0x00ff


	//----- nvinfo : EIATTR_NUM_BARRIERS
	.align		4
        /*0050*/ 	.byte	0x02, 0x4c
        /*0052*/ 	.byte	0x01
	.zero		1


	//----- nvinfo : EIATTR_MERCURY_ISA_VERSION
	.align		4
        /*0054*/ 	.byte	0x03, 0x5f
        /*0056*/ 	.short	0x0101


	//----- nvinfo : EIATTR_VRC_CTA_INIT_COUNT
	.align		4
        /*0058*/ 	.byte	0x02, 0x4a
	.zero		1
	.zero		1


	//----- nvinfo : EIATTR_EXIT_INSTR_OFFSETS
	.align		4
        /*005c*/ 	.byte	0x04, 0x1c
        /*005e*/ 	.short	(.L_27 - .L_26)


	//   ....[0]....
.L_26:
        /*0060*/ 	.word	0x00000040


	//   ....[1]....
        /*0064*/ 	.word	0x00001d80


	//----- nvinfo : EIATTR_CRS_STACK_SIZE
	.align		4
.L_27:
        /*0068*/ 	.byte	0x04, 0x1e
        /*006a*/ 	.short	(.L_29 - .L_28)
.L_28:
        /*006c*/ 	.word	0x00000000


	//----- nvinfo : EIATTR_CBANK_PARAM_SIZE
	.align		4
.L_29:
        /*0070*/ 	.byte	0x03, 0x19
        /*0072*/ 	.short	0x0020


	//----- nvinfo : EIATTR_PARAM_CBANK
	.align		4
        /*0074*/ 	.byte	0x04, 0x0a
        /*0076*/ 	.short	(.L_31 - .L_30)
	.align		4
.L_30:
        /*0078*/ 	.word	index@(.nv.constant0._Z20cmfo_dynamics_gpu_v2PdPKdid)
        /*007c*/ 	.short	0x0380
        /*007e*/ 	.short	0x0020


	//----- nvinfo : EIATTR_SW_WAR
	.align		4
.L_31:
        /*0080*/ 	.byte	0x04, 0x36
        /*0082*/ 	.short	(.L_33 - .L_32)
.L_32:
        /*0084*/ 	.word	0x00000008
.L_33:


//--------------------- .nv.info._Z17cmfo_dynamics_gpuPdPKdid --------------------------
	.section	.nv.info._Z17cmfo_dynamics_gpuPdPKdid,"",@"SHT_CUDA_INFO"
	.sectionflags	@""
	.align	4


	//----- nvinfo : EIATTR_CUDA_API_VERSION
	.align		4
        /*0000*/ 	.byte	0x04, 0x37
        /*0002*/ 	.short	(.L_35 - .L_34)
.L_34:
        /*0004*/ 	.word	0x00000082


	//----- nvinfo : EIATTR_KPARAM_INFO
	.align		4
.L_35:
        /*0008*/ 	.byte	0x04, 0x17
        /*000a*/ 	.short	(.L_37 - .L_36)
.L_36:
        /*000c*/ 	.word	0x00000000
        /*0010*/ 	.short	0x0003
        /*0012*/ 	.short	0x0018
        /*0014*/ 	.byte	0x00, 0xf0, 0x21, 0x00


	//----- nvinfo : EIATTR_KPARAM_INFO
	.align		4
.L_37:
        /*0018*/ 	.byte	0x04, 0x17
        /*001a*/ 	.short	(.L_39 - .L_38)
.L_38:
        /*001c*/ 	.word	0x00000000
        /*0020*/ 	.short	0x0002
        /*0022*/ 	.short	0x0010
        /*0024*/ 	.byte	0x00, 0xf0, 0x11, 0x00


	//----- nvinfo : EIATTR_KPARAM_INFO
	.align		4
.L_39:
        /*0028*/ 	.byte	0x04, 0x17
        /*002a*/ 	.short	(.L_41 - .L_40)
.L_40:
        /*002c*/ 	.word	0x00000000
        /*0030*/ 	.short	0x0001
        /*0032*/ 	.short	0x0008
        /*0034*/ 	.byte	0x00, 0xf5, 0x21, 0x00


	//----- nvinfo : EIATTR_KPARAM_INFO
	.align		4
.L_41:
        /*0038*/ 	.byte	0x04, 0x17
        /*003a*/ 	.short	(.L_43 - .L_42)
.L_42:
        /*003c*/ 	.word	0x00000000
        /*0040*/ 	.short	0x0000
        /*0042*/ 	.short	0x0000
        /*0044*/ 	.byte	0x00, 0xf5, 0x21, 0x00


	//----- nvinfo : EIATTR_SPARSE_MMA_MASK
	.align		4
.L_43:
        /*0048*/ 	.byte	0x03, 0x50
        /*004a*/ 	.short	0x0000


	//----- nvinfo : EIATTR_MAXREG_COUNT
	.align		4
        /*004c*/ 	.byte	0x03, 0x1b
        /*004e*/ 	.short	0x00ff


	//----- nvinfo : EIATTR_MERCURY_ISA_VERSION
	.align		4
        /*0050*/ 	.byte	0x03, 0x5f
        /*0052*/ 	.short	0x0101


	//----- nvinfo : EIATTR_VRC_CTA_INIT_COUNT
	.align		4
        /*0054*/ 	.byte	0x02, 0x4a
	.zero		1
	.zero		1


	//----- nvinfo : EIATTR_EXIT_INSTR_OFFSETS
	.align		4
        /*0058*/ 	.byte	0x04, 0x1c
        /*005a*/ 	.short	(.L_45 - .L_44)


	//   ....[0]....
.L_44:
        /*005c*/ 	.word	0x00000030


	//   ....[1]....
        /*0060*/ 	.word	0x00000d50


	//----- nvinfo : EIATTR_CBANK_PARAM_SIZE
	.align		4
.L_45:
        /*0064*/ 	.byte	0x03, 0x19
        /*0066*/ 	.short	0x0020


	//----- nvinfo : EIATTR_PARAM_CBANK
	.align		4
        /*0068*/ 	.byte	0x04, 0x0a
        /*006a*/ 	.short	(.L_47 - .L_46)
	.align		4
.L_46:
        /*006c*/ 	.word	index@(.nv.constant0._Z17cmfo_dynamics_gpuPdPKdid)
        /*0070*/ 	.short	0x0380
        /*0072*/ 	.short	0x0020


	//----- nvinfo : EIATTR_SW_WAR
	.align		4
.L_47:
        /*0074*/ 	.byte	0x04, 0x36
        /*0076*/ 	.short	(.L_49 - .L_48)
.L_48:
        /*0078*/ 	.word	0x00000008
.L_49:


//--------------------- .nv.callgraph             --------------------------
	.section	.nv.callgraph,"",@"SHT_CUDA_CALLGRAPH"
	.align	4
	.sectionentsize	8
	.align		4
        /*0000*/ 	.word	0x00000000
	.align		4
        /*0004*/ 	.word	0xffffffff
	.align		4
        /*0008*/ 	.word	0x00000000
	.align		4
        /*000c*/ 	.word	0xfffffffe
	.align		4
        /*0010*/ 	.word	0x00000000
	.align		4
        /*0014*/ 	.word	0xfffffffd
	.align		4
        /*0018*/ 	.word	0x00000000
	.align		4
        /*001c*/ 	.word	0xfffffffc


//--------------------- .nv.constant4             --------------------------
	.section	.nv.constant4,"a",@progbits
	.align	8
	.align		8
.nv.constant4:
        /*0000*/ 	.dword	__cudart_i2opi_d
	.align		8
        /*0008*/ 	.dword	__cudart_sin_cos_coeffs


//--------------------- .text._Z20cmfo_dynamics_gpu_v2PdPKdid --------------------------
	.section	.text._Z20cmfo_dynamics_gpu_v2PdPKdid,"ax",@progbits
	.align	128
        .global         _Z20cmfo_dynamics_gpu_v2PdPKdid
        .type           _Z20cmfo_dynamics_gpu_v2PdPKdid,@function
        .size           _Z20cmfo_dynamics_gpu_v2PdPKdid,(.L_x_39 - _Z20cmfo_dynamics_gpu_v2PdPKdid)
        .other          _Z20cmfo_dynamics_gpu_v2PdPKdid,@"STO_CUDA_ENTRY STV_DEFAULT"
_Z20cmfo_dynamics_gpu_v2PdPKdid:
.text._Z20cmfo_dynamics_gpu_v2PdPKdid:
[----:B------:R-:W0:Y:S01]  /*0000*/  LDC R1, c[0x0][0x37c] ;  /* 0x0000df00ff017b82 */ /* 0x000e220000000800 */
[----:B------:R-:W1:Y:S01]  /*0010*/  S2R R0, SR_TID.X ;  /* 0x0000000000007919 */ /* 0x000e620000002100 */
[----:B0-----:R-:W-:Y:S01]  /*0020*/  VIADD R1, R1, 0xffffffd8 ;  /* 0xffffffd801017836 */ /* 0x001fe20000000000 */
[----:B-1----:R-:W-:-:S13]  /*0030*/  ISETP.GT.U32.AND P0, PT, R0, 0x6, PT ;  /* 0x000000060000780c */ /* 0x002fda0003f04070 */
[----:B------:R-:W-:Y:S05]  /*0040*/  @P0 EXIT ;  /* 0x000000000000094d */ /* 0x000fea0003800000 */
[----:B------:R-:W0:Y:S01]  /*0050*/  LDC.64 R6, c[0x0][0x388] ;  /* 0x0000e200ff067b82 */ /* 0x000e220000000a00 */
[----:B------:R-:W1:Y:S01]  /*0060*/  LDCU.64 UR8, c[0x0][0x358] ;  /* 0x00006b00ff0877ac */ /* 0x000e620008000a00 */
[----:B------:R-:W2:Y:S01]  /*0070*/  LDCU UR6, c[0x0][0x390] ;  /* 0x00007200ff0677ac */ /* 0x000ea20008000800 */
[----:B0-----:R-:W-:-:S06]  /*0080*/  IMAD.WIDE.U32 R6, R0, 0x8, R6 ;  /* 0x0000000800067825 */ /* 0x001fcc00078e0006 */
[----:B-1----:R-:W5:Y:S01]  /*0090*/  LDG.E.64 R6, desc[UR8][R6.64] ;  /* 0x0000000806067981 */ /* 0x002f62000c1e1b00 */
[----:B--2---:R-:W-:-:S09]  /*00a0*/  UISETP.GE.AND UP0, UPT, UR6, 0x1, UPT ;  /* 0x000000010600788c */ /* 0x004fd2000bf06270 */
[----:B------:R-:W-:Y:S05]  /*00b0*/  BRA.U !UP0, `(.L_x_0) ;  /* 0x0000001d08247547 */ /* 0x000fea000b800000 */
[----:B------:R-:W0:Y:S01]  /*00c0*/  S2UR UR5, SR_CgaCtaId ;  /* 0x00000000000579c3 */ /* 0x000e220000008800 */
[----:B------:R-:W-:Y:S01]  /*00d0*/  VIADD R3, R0, 0x1 ;  /* 0x0000000100037836 */ /* 0x000fe20000000000 */
[----:B------:R-:W-:Y:S01]  /*00e0*/  UMOV UR4, 0x400 ;  /* 0x0000040000047882 */ /* 0x000fe20000000000 */
[----:B------:R-:W-:Y:S01]  /*00f0*/  UMOV UR14, 0x9b97f681 ;  /* 0x9b97f681000e7882 */ /* 0x000fe20000000000 */
[----:B------:R-:W-:Y:S01]  /*0100*/  UMOV UR15, 0x3ff9e377 ;  /* 0x3ff9e377000f7882 */ /* 0x000fe20000000000 */
[----:B------:R-:W1:Y:S01]  /*0110*/  I2F.F64.U32 R4, R3 ;  /* 0x0000000300047312 */ /* 0x000e620000201800 */
[----:B------:R-:W2:Y:S01]  /*0120*/  LDCU.64 UR10, c[0x0][0x398] ;  /* 0x00007300ff0a77ac */ /* 0x000ea20008000a00 */
[----:B------:R-:W3:Y:S01]  /*0130*/  LDCU.64 UR12, c[0x4][0x8] ;  /* 0x01000100ff0c77ac */ /* 0x000ee20008000a00 */
[----:B-1----:R-:W-:Y:S01]  /*0140*/  DMUL R4, R4, UR14 ;  /* 0x0000000e04047c28 */ /* 0x002fe20008000000 */
[----:B0-----:R-:W-:Y:S02]  /*0150*/  ULEA UR5, UR5, UR4, 0x18 ;  /* 0x0000000405057291 */ /* 0x001fe4000f8ec0ff */
[----:B------:R-:W-:-:S04]  /*0160*/  UIADD3 UR4, UPT, UPT, -UR6, URZ, URZ ;  /* 0x000000ff06047290 */ /* 0x000fc8000fffe1ff */
[----:B--23--:R-:W-:-:S08]  /*0170*/  LEA R2, R0, UR5, 0x3 ;  /* 0x0000000500027c11 */ /* 0x00cfd0000f8e18ff */
.L_x_22:
[----:B------:R-:W0:Y:S01]  /*0180*/  S2UR UR6, SR_CgaCtaId ;  /* 0x00000000000679c3 */ /* 0x000e220000008800 */
[----:B-----5:R-:W-:Y:S01]  /*0190*/  STS.64 [R2], R6 ;  /* 0x0000000602007388 */ /* 0x020fe20000000a00 */
[----:B------:R-:W-:Y:S01]  /*01a0*/  UMOV UR5, 0x400 ;  /* 0x0000040000057882 */ /* 0x000fe20000000000 */
[----:B------:R-:W-:Y:S01]  /*01b0*/  BSSY.RECONVERGENT B0, `(.L_x_1) ;  /* 0x000001e000007945 */ /* 0x000fe20003800200 */
[----:B0-----:R-:W-:-:S04]  /*01c0*/  ULEA UR5, UR6, UR5, 0x18 ;  /* 0x0000000506057291 */ /* 0x001fc8000f8ec0ff */
[----:B------:R-:W-:Y:S06]  /*01d0*/  BAR.SYNC.DEFER_BLOCKING 0x0 ;  /* 0x0000000000007b1d */ /* 0x000fec0000010000 */
[----:B------:R-:W0:Y:S02]  /*01e0*/  LDS.64 R8, [UR5] ;  /* 0x00000005ff087984 */ /* 0x000e240008000a00 */
[----:B0-----:R-:W-:-:S08]  /*01f0*/  DADD R18, R8, -R6 ;  /* 0x0000000008127229 */ /* 0x001fd00000000806 */
[----:B------:R-:W-:-:S14]  /*0200*/  DSETP.NEU.AND P0, PT, |R18|, +INF , PT ;  /* 0x7ff000001200742a */ /* 0x000fdc0003f0d200 */
[----:B------:R-:W-:Y:S01]  /*0210*/  @!P0 DMUL R20, RZ, R18 ;  /* 0x00000012ff148228 */ /* 0x000fe20000000000 */
[----:B------:R-:W-:Y:S01]  /*0220*/  @!P0 IMAD.MOV.U32 R3, RZ, RZ, RZ ;  /* 0x000000ffff038224 */ /* 0x000fe200078e00ff */
[----:B------:R-:W-:Y:S09]  /*0230*/  @!P0 BRA `(.L_x_2) ;  /* 0x0000000000548947 */ /* 0x000ff20003800000 */
[----:B------:R-:W-:Y:S01]  /*0240*/  UMOV UR6, 0x6dc9c883 ;  /* 0x6dc9c88300067882 */ /* 0x000fe20000000000 */
[----:B------:R-:W-:Y:S01]  /*0250*/  UMOV UR7, 0x3fe45f30 ;  /* 0x3fe45f3000077882 */ /* 0x000fe20000000000 */
[C---:B------:R-:W-:Y:S02]  /*0260*/  DSETP.GE.AND P0, PT, |R18|.reuse, 2.14748364800000000000e+09, PT ;  /* 0x41e000001200742a */ /* 0x040fe40003f06200 */
[----:B------:R-:W-:Y:S01]  /*0270*/  DMUL R8, R18, UR6 ;  /* 0x0000000612087c28 */ /* 0x000fe20008000000 */
[----:B------:R-:W-:Y:S01]  /*0280*/  UMOV UR6, 0x54442d18 ;  /* 0x54442d1800067882 */ /* 0x000fe20000000000 */
[----:B------:R-:W-:-:S04]  /*0290*/  UMOV UR7, 0x3ff921fb ;  /* 0x3ff921fb00077882 */ /* 0x000fc80000000000 */
[----:B------:R-:W0:Y:S08]  /*02a0*/  F2I.F64 R3, R8 ;  /* 0x0000000800037311 */ /* 0x000e300000301100 */
[----:B0-----:R-:W0:Y:S02]  /*02b0*/  I2F.F64 R20, R3 ;  /* 0x0000000300147312 */ /* 0x001e240000201c00 */
[----:B0-----:R-:W-:Y:S01]  /*02c0*/  DFMA R10, R20, -UR6, R18 ;  /* 0x80000006140a7c2b */ /* 0x001fe20008000012 */
[----:B------:R-:W-:Y:S01]  /*02d0*/  UMOV UR6, 0x33145c00 ;  /* 0x33145c0000067882 */ /* 0x000fe20000000000 */
[----:B------:R-:W-:-:S06]  /*02e0*/  UMOV UR7, 0x3c91a626 ;  /* 0x3c91a62600077882 */ /* 0x000fcc0000000000 */
[----:B------:R-:W-:Y:S01]  /*02f0*/  DFMA R10, R20, -UR6, R10 ;  /* 0x80000006140a7c2b */ /* 0x000fe2000800000a */
[----:B------:R-:W-:Y:S01]  /*0300*/  UMOV UR6, 0x252049c0 ;  /* 0x252049c000067882 */ /* 0x000fe20000000000 */
[----:B------:R-:W-:-:S06]  /*0310*/  UMOV UR7, 0x397b839a ;  /* 0x397b839a00077882 */ /* 0x000fcc0000000000 */
[----:B------:R-:W-:Y:S01]  /*0320*/  DFMA R20, R20, -UR6, R10 ;  /* 0x8000000614147c2b */ /* 0x000fe2000800000a */
[----:B------:R-:W-:Y:S10]  /*0330*/  @!P0 BRA `(.L_x_2) ;  /* 0x0000000000148947 */ /* 0x000ff40003800000 */
[----:B------:R-:W-:Y:S01]  /*0340*/  IMAD.MOV.U32 R8, RZ, RZ, R18 ;  /* 0x000000ffff087224 */ /* 0x000fe200078e0012 */
[----:B------:R-:W-:-:S07]  /*0350*/  MOV R22, 0x370 ;  /* 0x0000037000167802 */ /* 0x000fce0000000f00 */
[----:B------:R-:W-:Y:S05]  /*0360*/  CALL.REL.NOINC `($_Z20cmfo_dynamics_gpu_v2PdPKdid$__internal_trig_reduction_slowpathd) ;  /* 0x0000001800887944 */ /* 0x000fea0003c00000 */
[----:B------:R-:W-:Y:S02]  /*0370*/  IMAD.MOV.U32 R20, RZ, RZ, R8 ;  /* 0x000000ffff147224 */ /* 0x000fe400078e0008 */
[----:B------:R-:W-:-:S07]  /*0380*/  IMAD.MOV.U32 R21, RZ, RZ, R9 ;  /* 0x000000ffff157224 */ /* 0x000fce00078e0009 */
.L_x_2:
[----:B------:R-:W-:Y:S05]  /*0390*/  BSYNC.RECONVERGENT B0 ;  /* 0x0000000000007941 */ /* 0x000fea0003800200 */
.L_x_1:
[----:B------:R-:W-:-:S05]  /*03a0*/  IMAD.SHL.U32 R8, R3, 0x40, RZ ;  /* 0x0000004003087824 */ /* 0x000fca00078e00ff */
[----:B------:R-:W-:-:S04]  /*03b0*/  LOP3.LUT R8, R8, 0x40, RZ, 0xc0, !PT ;  /* 0x0000004008087812 */ /* 0x000fc800078ec0ff */
[----:B------:R-:W-:-:S05]  /*03c0*/  IADD3 R26, P0, PT, R8, UR12, RZ ;  /* 0x0000000c081a7c10 */ /* 0x000fca000ff1e0ff */
[----:B------:R-:W-:-:S05]  /*03d0*/  IMAD.X R27, RZ, RZ, UR13, P0 ;  /* 0x0000000dff1b7e24 */ /* 0x000fca00080e06ff */
[----:B------:R-:W2:Y:S04]  /*03e0*/  LDG.E.128.CONSTANT R8, desc[UR8][R26.64] ;  /* 0x000000081a087981 */ /* 0x000ea8000c1e9d00 */
[----:B------:R-:W3:Y:S04]  /*03f0*/  LDG.E.128.CONSTANT R12, desc[UR8][R26.64+0x10] ;  /* 0x000010081a0c7981 */ /* 0x000ee8000c1e9d00 */
[----:B------:R-:W4:Y:S01]  /*0400*/  LDG.E.128.CONSTANT R16, desc[UR8][R26.64+0x20] ;  /* 0x000020081a107981 */ /* 0x000f22000c1e9d00 */
[----:B------:R-:W0:Y:S01]  /*0410*/  S2UR UR6, SR_CgaCtaId ;  /* 0x00000000000679c3 */ /* 0x000e220000008800 */
[----:B------:R-:W-:Y:S01]  /*0420*/  LOP3.LUT R22, R3, 0x1, RZ, 0xc0, !PT ;  /* 0x0000000103167812 */ /* 0x000fe200078ec0ff */
[----:B------:R-:W-:Y:S01]  /*0430*/  IMAD.MOV.U32 R24, RZ, RZ, 0x20fd8164 ;  /* 0x20fd8164ff187424 */ /* 0x000fe200078e00ff */
[----:B------:R-:W-:Y:S01]  /*0440*/  UMOV UR5, 0x400 ;  /* 0x0000040000057882 */ /* 0x000fe20000000000 */
[----:B------:R-:W-:Y:S01]  /*0450*/  IMAD.MOV.U32 R25, RZ, RZ, 0x3da8ff83 ;  /* 0x3da8ff83ff197424 */ /* 0x000fe200078e00ff */
[----:B------:R-:W-:Y:S01]  /*0460*/  ISETP.NE.U32.AND P0, PT, R22, 0x1, PT ;  /* 0x000000011600780c */ /* 0x000fe20003f05070 */
[----:B------:R-:W-:Y:S01]  /*0470*/  DMUL R22, R20, R20 ;  /* 0x0000001414167228 */ /* 0x000fe20000000000 */
[----:B------:R-:W-:Y:S02]  /*0480*/  BSSY.RECONVERGENT B0, `(.L_x_3) ;  /* 0x000002e000007945 */ /* 0x000fe40003800200 */
[----:B------:R-:W-:-:S02]  /*0490*/  FSEL R24, R24, -8.06006814911005101289e+34, !P0 ;  /* 0xf9785eba18187808 */ /* 0x000fc40004000000 */
[----:B------:R-:W-:Y:S01]  /*04a0*/  FSEL R25, -R25, 0.11223486810922622681, !P0 ;  /* 0x3de5db6519197808 */ /* 0x000fe20004000100 */
[----:B0-----:R-:W-:-:S05]  /*04b0*/  ULEA UR5, UR6, UR5, 0x18 ;  /* 0x0000000506057291 */ /* 0x001fca000f8ec0ff */
[----:B--2---:R-:W-:-:S08]  /*04c0*/  DFMA R8, R22, R24, R8 ;  /* 0x000000181608722b */ /* 0x004fd00000000008 */
[----:B------:R-:W-:-:S08]  /*04d0*/  DFMA R8, R22, R8, R10 ;  /* 0x000000081608722b */ /* 0x000fd0000000000a */
[C---:B---3--:R-:W-:Y:S02]  /*04e0*/  DFMA R12, R22.reuse, R8, R12 ;  /* 0x00000008160c722b */ /* 0x048fe4000000000c */
[----:B------:R-:W0:Y:S06]  /*04f0*/  LDS.64 R8, [UR5+0x8] ;  /* 0x00000805ff087984 */ /* 0x000e2c0008000a00 */
[----:B------:R-:W-:-:S08]  /*0500*/  DFMA R12, R22, R12, R14 ;  /* 0x0000000c160c722b */ /* 0x000fd0000000000e */
[----:B----4-:R-:W-:-:S08]  /*0510*/  DFMA R12, R22, R12, R16 ;  /* 0x0000000c160c722b */ /* 0x010fd00000000010 */
[----:B------:R-:W-:-:S08]  /*0520*/  DFMA R12, R22, R12, R18 ;  /* 0x0000000c160c722b */ /* 0x000fd00000000012 */
[----:B------:R-:W-:Y:S02]  /*0530*/  DFMA R20, R12, R20, R20 ;  /* 0x000000140c14722b */ /* 0x000fe40000000014 */
[----:B------:R-:W-:Y:S02]  /*0540*/  DFMA R12, R22, R12, 1 ;  /* 0x3ff00000160c742b */ /* 0x000fe4000000000c */
[----:B0-----:R-:W-:-:S08]  /*0550*/  DADD R8, R8, -R6 ;  /* 0x0000000008087229 */ /* 0x001fd00000000806 */
[----:B------:R-:W-:Y:S02]  /*0560*/  FSEL R10, R12, R20, !P0 ;  /* 0x000000140c0a7208 */ /* 0x000fe40004000000 */
[----:B------:R-:W-:Y:S02]  /*0570*/  FSEL R11, R13, R21, !P0 ;  /* 0x000000150d0b7208 */ /* 0x000fe40004000000 */
[----:B------:R-:W-:Y:S01]  /*0580*/  LOP3.LUT P0, RZ, R3, 0x2, RZ, 0xc0, !PT ;  /* 0x0000000203ff7812 */ /* 0x000fe2000780c0ff */
[----:B------:R-:W-:-:S03]  /*0590*/  DSETP.NEU.AND P1, PT, |R8|, +INF , PT ;  /* 0x7ff000000800742a */ /* 0x000fc60003f2d200 */
[----:B------:R-:W-:-:S10]  /*05a0*/  DADD R12, -RZ, -R10 ;  /* 0x00000000ff0c7229 */ /* 0x000fd4000000090a */
[----:B------:R-:W-:Y:S02]  /*05b0*/  FSEL R20, R10, R12, !P0 ;  /* 0x0000000c0a147208 */ /* 0x000fe40004000000 */
[----:B------:R-:W-:Y:S01]  /*05c0*/  FSEL R21, R11, R13, !P0 ;  /* 0x0000000d0b157208 */ /* 0x000fe20004000000 */
[----:B------:R-:W-:Y:S06]  /*05d0*/  @!P1 BRA `(.L_x_4) ;  /* 0x0000000000589947 */ /* 0x000fec0003800000 */
        /* <DEDUP_REMOVED lines=20> */
[----:B------:R-:W-:Y:S01]  /*0720*/  IMAD.MOV.U32 R23, RZ, RZ, R9 ;  /* 0x000000ffff177224 */ /* 0x000fe200078e0009 */
[----:B------:R-:W-:Y:S06]  /*0730*/  BRA `(.L_x_5) ;  /* 0x0000000000087947 */ /* 0x000fec0003800000 */
.L_x_4:
[----:B------:R-:W-:Y:S01]  /*0740*/  DMUL R22, RZ, R8 ;  /* 0x00000008ff167228 */ /* 0x000fe20000000000 */
[----:B------:R-:W-:-:S10]  /*0750*/  IMAD.MOV.U32 R3, RZ, RZ, RZ ;  /* 0x000000ffff037224 */ /* 0x000fd400078e00ff */
.L_x_5:
[----:B------:R-:W-:Y:S05]  /*0760*/  BSYNC.RECONVERGENT B0 ;  /* 0x0000000000007941 */ /* 0x000fea0003800200 */
.L_x_3:
[----:B------:R-:W-:-:S05]  /*0770*/  IMAD.SHL.U32 R8, R3, 0x40, RZ ;  /* 0x0000004003087824 */ /* 0x000fca00078e00ff */
[----:B------:R-:W-:-:S04]  /*0780*/  LOP3.LUT R8, R8, 0x40, RZ, 0xc0, !PT ;  /* 0x0000004008087812 */ /* 0x000fc800078ec0ff */
[----:B------:R-:W-:-:S05]  /*0790*/  IADD3 R28, P0, PT, R8, UR12, RZ ;  /* 0x0000000c081c7c10 */ /* 0x000fca000ff1e0ff */
[----:B------:R-:W-:-:S05]  /*07a0*/  IMAD.X R29, RZ, RZ, UR13, P0 ;  /* 0x0000000dff1d7e24 */ /* 0x000fca00080e06ff */
[----:B------:R-:W2:Y:S04]  /*07b0*/  LDG.E.128.CONSTANT R8, desc[UR8][R28.64] ;  /* 0x000000081c087981 */ /* 0x000ea8000c1e9d00 */
[----:B------:R-:W3:Y:S04]  /*07c0*/  LDG.E.128.CONSTANT R12, desc[UR8][R28.64+0x10] ;  /* 0x000010081c0c7981 */ /* 0x000ee8000c1e9d00 */
[----:B------:R-:W4:Y:S01]  /*07d0*/  LDG.E.128.CONSTANT R16, desc[UR8][R28.64+0x20] ;  /* 0x000020081c107981 */ /* 0x000f22000c1e9d00 */
[----:B------:R-:W-:Y:S01]  /*07e0*/  LOP3.LUT R24, R3, 0x1, RZ, 0xc0, !PT ;  /* 0x0000000103187812 */ /* 0x000fe200078ec0ff */
[----:B------:R-:W-:Y:S01]  /*07f0*/  IMAD.MOV.U32 R25, RZ, RZ, 0x3da8ff83 ;  /* 0x3da8ff83ff197424 */ /* 0x000fe200078e00ff */
[----:B------:R-:W-:Y:S01]  /*0800*/  DMUL R26, R22, R22 ;  /* 0x00000016161a7228 */ /* 0x000fe20000000000 */
[----:B------:R-:W0:Y:S01]  /*0810*/  S2UR UR6, SR_CgaCtaId ;  /* 0x00000000000679c3 */ /* 0x000e220000008800 */
[----:B------:R-:W-:Y:S01]  /*0820*/  ISETP.NE.U32.AND P0, PT, R24, 0x1, PT ;  /* 0x000000011800780c */ /* 0x000fe20003f05070 */
[----:B------:R-:W-:Y:S01]  /*0830*/  IMAD.MOV.U32 R24, RZ, RZ, 0x20fd8164 ;  /* 0x20fd8164ff187424 */ /* 0x000fe200078e00ff */
[----:B------:R-:W-:Y:S01]  /*0840*/  UMOV UR5, 0x400 ;  /* 0x0000040000057882 */ /* 0x000fe20000000000 */
[----:B------:R-:W-:Y:S01]  /*0850*/  DADD R20, RZ, R20 ;  /* 0x00000000ff147229 */ /* 0x000fe20000000014 */
[----:B------:R-:W-:Y:S01]  /*0860*/  FSEL R25, -R25, 0.11223486810922622681, !P0 ;  /* 0x3de5db6519197808 */ /* 0x000fe20004000100 */
[----:B------:R-:W-:Y:S01]  /*0870*/  BSSY.RECONVERGENT B0, `(.L_x_6) ;  /* 0x000002e000007945 */ /* 0x000fe20003800200 */
[----:B------:R-:W-:Y:S01]  /*0880*/  FSEL R24, R24, -8.06006814911005101289e+34, !P0 ;  /* 0xf9785eba18187808 */ /* 0x000fe20004000000 */
[----:B0-----:R-:W-:-:S05]  /*0890*/  ULEA UR5, UR6, UR5, 0x18 ;  /* 0x0000000506057291 */ /* 0x001fca000f8ec0ff */
[----:B--2---:R-:W-:-:S08]  /*08a0*/  DFMA R8, R26, R24, R8 ;  /* 0x000000181a08722b */ /* 0x004fd00000000008 */
[----:B------:R-:W-:-:S08]  /*08b0*/  DFMA R8, R26, R8, R10 ;  /* 0x000000081a08722b */ /* 0x000fd0000000000a */
[----:B---3--:R-:W-:-:S08]  /*08c0*/  DFMA R8, R26, R8, R12 ;  /* 0x000000081a08722b */ /* 0x008fd0000000000c */
[C---:B------:R-:W-:Y:S02]  /*08d0*/  DFMA R14, R26.reuse, R8, R14 ;  /* 0x000000081a0e722b */ /* 0x040fe4000000000e */
[----:B------:R-:W0:Y:S06]  /*08e0*/  LDS.64 R8, [UR5+0x10] ;  /* 0x00001005ff087984 */ /* 0x000e2c0008000a00 */
[----:B----4-:R-:W-:-:S08]  /*08f0*/  DFMA R14, R26, R14, R16 ;  /* 0x0000000e1a0e722b */ /* 0x010fd00000000010 */
[----:B------:R-:W-:-:S08]  /*0900*/  DFMA R14, R26, R14, R18 ;  /* 0x0000000e1a0e722b */ /* 0x000fd00000000012 */
[----:B------:R-:W-:Y:S02]  /*0910*/  DFMA R22, R14, R22, R22 ;  /* 0x000000160e16722b */ /* 0x000fe40000000016 */
[----:B------:R-:W-:-:S10]  /*0920*/  DFMA R14, R26, R14, 1 ;  /* 0x3ff000001a0e742b */ /* 0x000fd4000000000e */
[----:B------:R-:W-:Y:S02]  /*0930*/  FSEL R12, R14, R22, !P0 ;  /* 0x000000160e0c7208 */ /* 0x000fe40004000000 */
[----:B------:R-:W-:Y:S02]  /*0940*/  FSEL R13, R15, R23, !P0 ;  /* 0x000000170f0d7208 */ /* 0x000fe40004000000 */
[----:B------:R-:W-:Y:S01]  /*0950*/  LOP3.LUT P0, RZ, R3, 0x2, RZ, 0xc0, !PT ;  /* 0x0000000203ff7812 */ /* 0x000fe2000780c0ff */
[----:B0-----:R-:W-:-:S03]  /*0960*/  DADD R8, R8, -R6 ;  /* 0x0000000008087229 */ /* 0x001fc60000000806 */
[----:B------:R-:W-:-:S10]  /*0970*/  DADD R10, RZ, -R12 ;  /* 0x00000000ff0a7229 */ /* 0x000fd4000000080c */
[----:B------:R-:W-:Y:S02]  /*0980*/  FSEL R10, R12, R10, !P0 ;  /* 0x0000000a0c0a7208 */ /* 0x000fe40004000000 */
[----:B------:R-:W-:Y:S01]  /*0990*/  FSEL R11, R13, R11, !P0 ;  /* 0x0000000b0d0b7208 */ /* 0x000fe20004000000 */
[----:B------:R-:W-:-:S05]  /*09a0*/  DSETP.NEU.AND P0, PT, |R8|, +INF , PT ;  /* 0x7ff000000800742a */ /* 0x000fca0003f0d200 */
[----:B------:R-:W-:-:S09]  /*09b0*/  DADD R20, R20, R10 ;  /* 0x0000000014147229 */ /* 0x000fd2000000000a */
[----:B------:R-:W-:Y:S05]  /*09c0*/  @!P0 BRA `(.L_x_7) ;  /* 0x0000000000588947 */ /* 0x000fea0003800000 */
        /* <DEDUP_REMOVED lines=22> */
.L_x_7:
[----:B------:R-:W-:Y:S01]  /*0b30*/  DMUL R22, RZ, R8 ;  /* 0x00000008ff167228 */ /* 0x000fe20000000000 */
[----:B------:R-:W-:-:S10]  /*0b40*/  IMAD.MOV.U32 R3, RZ, RZ, RZ ;  /* 0x000000ffff037224 */ /* 0x000fd400078e00ff */
.L_x_8:
[----:B------:R-:W-:Y:S05]  /*0b50*/  BSYNC.RECONVERGENT B0 ;  /* 0x0000000000007941 */ /* 0x000fea0003800200 */
.L_x_6:
        /* <DEDUP_REMOVED lines=14> */
[----:B------:R-:W-:Y:S01]  /*0c40*/  BSSY.RECONVERGENT B0, `(.L_x_9) ;  /* 0x000002f000007945 */ /* 0x000fe20003800200 */
[----:B------:R-:W-:-:S02]  /*0c50*/  FSEL R25, -R25, 0.11223486810922622681, !P0 ;  /* 0x3de5db6519197808 */ /* 0x000fc40004000100 */
        /* <DEDUP_REMOVED lines=43> */
.L_x_10:
[----:B------:R-:W-:Y:S01]  /*0f10*/  DMUL R22, RZ, R8 ;  /* 0x00000008ff167228 */ /* 0x000fe20000000000 */
[----:B------:R-:W-:-:S10]  /*0f20*/  IMAD.MOV.U32 R3, RZ, RZ, RZ ;  /* 0x000000ffff037224 */ /* 0x000fd400078e00ff */
.L_x_11:
[----:B------:R-:W-:Y:S05]  /*0f30*/  BSYNC.RECONVERGENT B0 ;  /* 0x0000000000007941 */ /* 0x000fea0003800200 */
.L_x_9:
        /* <DEDUP_REMOVED lines=59> */
.L_x_13:
[----:B------:R-:W-:Y:S01]  /*12f0*/  DMUL R22, RZ, R8 ;  /* 0x00000008ff167228 */ /* 0x000fe20000000000 */
[----:B------:R-:W-:-:S10]  /*1300*/  IMAD.MOV.U32 R3, RZ, RZ, RZ ;  /* 0x000000ffff037224 */ /* 0x000fd400078e00ff */
.L_x_14:
[----:B------:R-:W-:Y:S05]  /*1310*/  BSYNC.RECONVERGENT B0 ;  /* 0x0000000000007941 */ /* 0x000fea0003800200 */
.L_x_12:
        /* <DEDUP_REMOVED lines=59> */
.L_x_16:
[----:B------:R-:W-:Y:S01]  /*16d0*/  DMUL R22, RZ, R8 ;  /* 0x00000008ff167228 */ /* 0x000fe20000000000 */
[----:B------:R-:W-:-:S10]  /*16e0*/  IMAD.MOV.U32 R3, RZ, RZ, RZ ;  /* 0x000000ffff037224 */ /* 0x000fd400078e00ff */
.L_x_17:
[----:B------:R-:W-:Y:S05]  /*16f0*/  BSYNC.RECONVERGENT B0 ;  /* 0x0000000000007941 */ /* 0x000fea0003800200 */
.L_x_15:
        /* <DEDUP_REMOVED lines=53> */
[----:B------:R-:W-:Y:S01]  /*1a50*/  BSSY.RECONVERGENT B1, `(.L_x_21) ;  /* 0x0000004000017945 */ /* 0x000fe20003800200 */
[----:B------:R-:W-:Y:S01]  /*1a60*/  IMAD.MOV.U32 R19, RZ, RZ, R9 ;  /* 0x000000ffff137224 */ /* 0x000fe200078e0009 */
[----:B------:R-:W-:-:S07]  /*1a70*/  MOV R22, 0x1a90 ;  /* 0x00001a9000167802 */ /* 0x000fce0000000f00 */
[----:B------:R-:W-:Y:S05]  /*1a80*/  CALL.REL.NOINC `($_Z20cmfo_dynamics_gpu_v2PdPKdid$__internal_trig_reduction_slowpathd) ;  /* 0x0000000000c07944 */ /* 0x000fea0003c00000 */
[----:B------:R-:W-:Y:S05]  /*1a90*/  BSYNC.RECONVERGENT B1 ;  /* 0x0000000000017941 */ /* 0x000fea0003800200 */
.L_x_21:
[----:B------:R-:W-:Y:S02]  /*1aa0*/  IMAD.MOV.U32 R22, RZ, RZ, R8 ;  /* 0x000000ffff167224 */ /* 0x000fe400078e0008 */
[----:B------:R-:W-:Y:S01]  /*1ab0*/  IMAD.MOV.U32 R23, RZ, RZ, R9 ;  /* 0x000000ffff177224 */ /* 0x000fe200078e0009 */
[----:B------:R-:W-:Y:S06]  /*1ac0*/  BRA `(.L_x_20) ;  /* 0x0000000000087947 */ /* 0x000fec0003800000 */
.L_x_19:
[----:B------:R-:W-:Y:S01]  /*1ad0*/  DMUL R22, RZ, R8 ;  /* 0x00000008ff167228 */ /* 0x000fe20000000000 */
[----:B------:R-:W-:-:S10]  /*1ae0*/  IMAD.MOV.U32 R3, RZ, RZ, RZ ;  /* 0x000000ffff037224 */ /* 0x000fd400078e00ff */
.L_x_20:
[----:B------:R-:W-:Y:S05]  /*1af0*/  BSYNC.RECONVERGENT B0 ;  /* 0x0000000000007941 */ /* 0x000fea0003800200 */
.L_x_18:
[C---:B------:R-:W-:Y:S01]  /*1b00*/  IMAD.SHL.U32 R8, R3.reuse, 0x40, RZ ;  /* 0x0000004003087824 */ /* 0x040fe200078e00ff */
[----:B------:R-:W-:Y:S01]  /*1b10*/  LOP3.LUT R24, R3, 0x1, RZ, 0xc0, !PT ;  /* 0x0000000103187812 */ /* 0x000fe200078ec0ff */
[----:B------:R-:W-:Y:S01]  /*1b20*/  IMAD.MOV.U32 R25, RZ, RZ, 0x3da8ff83 ;  /* 0x3da8ff83ff197424 */ /* 0x000fe200078e00ff */
[----:B------:R-:W-:Y:S01]  /*1b30*/  DMUL R26, R22, R22 ;  /* 0x00000016161a7228 */ /* 0x000fe20000000000 */
[----:B------:R-:W-:Y:S01]  /*1b40*/  BAR.SYNC.DEFER_BLOCKING 0x0 ;  /* 0x0000000000007b1d */ /* 0x000fe20000010000 */
[----:B------:R-:W-:-:S04]  /*1b50*/  LOP3.LUT R8, R8, 0x40, RZ, 0xc0, !PT ;  /* 0x0000004008087812 */ /* 0x000fc800078ec0ff */
[----:B------:R-:W-:-:S05]  /*1b60*/  IADD3 R28, P0, PT, R8, UR12, RZ ;  /* 0x0000000c081c7c10 */ /* 0x000fca000ff1e0ff */
[----:B------:R-:W-:-:S05]  /*1b70*/  IMAD.X R29, RZ, RZ, UR13, P0 ;  /* 0x0000000dff1d7e24 */ /* 0x000fca00080e06ff */
[----:B------:R-:W2:Y:S04]  /*1b80*/  LDG.E.128.CONSTANT R8, desc[UR8][R28.64] ;  /* 0x000000081c087981 */ /* 0x000ea8000c1e9d00 */
[----:B------:R-:W3:Y:S04]  /*1b90*/  LDG.E.128.CONSTANT R12, desc[UR8][R28.64+0x10] ;  /* 0x000010081c0c7981 */ /* 0x000ee8000c1e9d00 */
[----:B------:R-:W4:Y:S01]  /*1ba0*/  LDG.E.128.CONSTANT R16, desc[UR8][R28.64+0x20] ;  /* 0x000020081c107981 */ /* 0x000f22000c1e9d00 */
[----:B------:R-:W-:Y:S01]  /*1bb0*/  ISETP.NE.U32.AND P0, PT, R24, 0x1, PT ;  /* 0x000000011800780c */ /* 0x000fe20003f05070 */
[----:B------:R-:W-:Y:S01]  /*1bc0*/  IMAD.MOV.U32 R24, RZ, RZ, 0x20fd8164 ;  /* 0x20fd8164ff187424 */ /* 0x000fe200078e00ff */
[----:B------:R-:W-:-:S02]  /*1bd0*/  UIADD3 UR4, UPT, UPT, UR4, 0x1, URZ ;  /* 0x0000000104047890 */ /* 0x000fc4000fffe0ff */
[----:B------:R-:W-:Y:S01]  /*1be0*/  FSEL R25, -R25, 0.11223486810922622681, !P0 ;  /* 0x3de5db6519197808 */ /* 0x000fe20004000100 */
[----:B------:R-:W-:Y:S01]  /*1bf0*/  UMOV UR6, 0x9999999a ;  /* 0x9999999a00067882 */ /* 0x000fe20000000000 */
[----:B------:R-:W-:Y:S01]  /*1c00*/  FSEL R24, R24, -8.06006814911005101289e+34, !P0 ;  /* 0xf9785eba18187808 */ /* 0x000fe20004000000 */
[----:B------:R-:W-:Y:S01]  /*1c10*/  UMOV UR7, 0x3fb99999 ;  /* 0x3fb9999900077882 */ /* 0x000fe20000000000 */
[----:B------:R-:W-:-:S04]  /*1c20*/  UISETP.NE.AND UP0, UPT, UR4, URZ, UPT ;  /* 0x000000ff0400728c */ /* 0x000fc8000bf05270 */
[----:B--2---:R-:W-:-:S08]  /*1c30*/  DFMA R8, R26, R24, R8 ;  /* 0x000000181a08722b */ /* 0x004fd00000000008 */
[----:B------:R-:W-:-:S08]  /*1c40*/  DFMA R8, R26, R8, R10 ;  /* 0x000000081a08722b */ /* 0x000fd0000000000a */
[----:B---3--:R-:W-:-:S08]  /*1c50*/  DFMA R8, R26, R8, R12 ;  /* 0x000000081a08722b */ /* 0x008fd0000000000c */
[----:B------:R-:W-:-:S08]  /*1c60*/  DFMA R8, R26, R8, R14 ;  /* 0x000000081a08722b */ /* 0x000fd0000000000e */
[----:B----4-:R-:W-:-:S08]  /*1c70*/  DFMA R8, R26, R8, R16 ;  /* 0x000000081a08722b */ /* 0x010fd00000000010 */
[----:B------:R-:W-:-:S08]  /*1c80*/  DFMA R8, R26, R8, R18 ;  /* 0x000000081a08722b */ /* 0x000fd00000000012 */
[----:B------:R-:W-:Y:S02]  /*1c90*/  DFMA R22, R8, R22, R22 ;  /* 0x000000160816722b */ /* 0x000fe40000000016 */
[----:B------:R-:W-:-:S10]  /*1ca0*/  DFMA R8, R26, R8, 1 ;  /* 0x3ff000001a08742b */ /* 0x000fd40000000008 */
[----:B------:R-:W-:Y:S02]  /*1cb0*/  FSEL R10, R8, R22, !P0 ;  /* 0x00000016080a7208 */ /* 0x000fe40004000000 */
[----:B------:R-:W-:Y:S02]  /*1cc0*/  FSEL R11, R9, R23, !P0 ;  /* 0x00000017090b7208 */ /* 0x000fe40004000000 */
[----:B------:R-:W-:-:S04]  /*1cd0*/  LOP3.LUT P0, RZ, R3, 0x2, RZ, 0xc0, !PT ;  /* 0x0000000203ff7812 */ /* 0x000fc8000780c0ff */
[----:B------:R-:W-:-:S10]  /*1ce0*/  DADD R8, RZ, -R10 ;  /* 0x00000000ff087229 */ /* 0x000fd4000000080a */
[----:B------:R-:W-:Y:S02]  /*1cf0*/  FSEL R8, R10, R8, !P0 ;  /* 0x000000080a087208 */ /* 0x000fe40004000000 */
[----:B------:R-:W-:-:S06]  /*1d00*/  FSEL R9, R11, R9, !P0 ;  /* 0x000000090b097208 */ /* 0x000fcc0004000000 */
[----:B------:R-:W-:-:S08]  /*1d10*/  DADD R20, R20, R8 ;  /* 0x0000000014147229 */ /* 0x000fd00000000008 */
[----:B------:R-:W-:-:S08]  /*1d20*/  DFMA R20, R20, UR6, R4 ;  /* 0x0000000614147c2b */ /* 0x000fd00008000004 */
[----:B------:R-:W-:Y:S01]  /*1d30*/  DFMA R6, R20, UR10, R6 ;  /* 0x0000000a14067c2b */ /* 0x000fe20008000006 */
[----:B------:R-:W-:Y:S10]  /*1d40*/  BRA.U UP0, `(.L_x_22) ;  /* 0xffffffe5000c7547 */ /* 0x000ff4000b83ffff */
.L_x_0:
[----:B------:R-:W0:Y:S02]  /*1d50*/  LDC.64 R2, c[0x0][0x380] ;  /* 0x0000e000ff027b82 */ /* 0x000e240000000a00 */
[----:B0-----:R-:W-:-:S05]  /*1d60*/  IMAD.WIDE.U32 R2, R0, 0x8, R2 ;  /* 0x0000000800027825 */ /* 0x001fca00078e0002 */
[----:B-----5:R-:W-:Y:S01]  /*1d70*/  STG.E.64 desc[UR8][R2.64], R6 ;  /* 0x0000000602007986 */ /* 0x020fe2000c101b08 */
[----:B------:R-:W-:Y:S05]  /*1d80*/  EXIT ;  /* 0x000000000000794d */ /* 0x000fea0003800000 */
        .type           $_Z20cmfo_dynamics_gpu_v2PdPKdid$__internal_trig_reduction_slowpathd,@function
        .size           $_Z20cmfo_dynamics_gpu_v2PdPKdid$__internal_trig_reduction_slowpathd,(.L_x_39 - $_Z20cmfo_dynamics_gpu_v2PdPKdid$__internal_trig_reduction_slowpathd)
$_Z20cmfo_dynamics_gpu_v2PdPKdid$__internal_trig_reduction_slowpathd:
[--C-:B------:R-:W-:Y:S01]  /*1d90*/  SHF.R.U32.HI R23, RZ, 0x14, R19.reuse ;  /* 0x00000014ff177819 */ /* 0x100fe20000011613 */
[----:B------:R-:W-:Y:S02]  /*1da0*/  IMAD.MOV.U32 R9, RZ, RZ, R19 ;  /* 0x000000ffff097224 */ /* 0x000fe400078e0013 */
[----:B------:R-:W-:Y:S01]  /*1db0*/  IMAD.MOV.U32 R3, RZ, RZ, RZ ;  /* 0x000000ffff037224 */ /* 0x000fe200078e00ff */
[----:B------:R-:W-:-:S04]  /*1dc0*/  LOP3.LUT R10, R23, 0x7ff, RZ, 0xc0, !PT ;  /* 0x000007ff170a7812 */ /* 0x000fc800078ec0ff */
[----:B------:R-:W-:-:S13]  /*1dd0*/  ISETP.NE.AND P0, PT, R10, 0x7ff, PT ;  /* 0x000007ff0a00780c */ /* 0x000fda0003f05270 */
[----:B------:R-:W-:Y:S05]  /*1de0*/  @!P0 BRA `(.L_x_23) ;  /* 0x0000000800488947 */ /* 0x000fea0003800000 */
[----:B------:R-:W-:Y:S01]  /*1df0*/  VIADD R10, R10, 0xfffffc00 ;  /* 0xfffffc000a0a7836 */ /* 0x000fe20000000000 */
[----:B------:R-:W-:Y:S01]  /*1e00*/  BSSY.RECONVERGENT B2, `(.L_x_24) ;  /* 0x000002f000027945 */ /* 0x000fe20003800200 */
[----:B------:R-:W-:-:S03]  /*1e10*/  CS2R R28, SRZ ;  /* 0x00000000001c7805 */ /* 0x000fc6000001ff00 */
[----:B------:R-:W-:Y:S02]  /*1e20*/  SHF.R.U32.HI R3, RZ, 0x6, R10 ;  /* 0x00000006ff037819 */ /* 0x000fe4000001160a */
[----:B------:R-:W-:Y:S02]  /*1e30*/  ISETP.GE.U32.AND P0, PT, R10, 0x80, PT ;  /* 0x000000800a00780c */ /* 0x000fe40003f06070 */
[C---:B------:R-:W-:Y:S02]  /*1e40*/  IADD3 R10, PT, PT, -R3.reuse, 0x13, RZ ;  /* 0x00000013030a7810 */ /* 0x040fe40007ffe1ff */
[----:B------:R-:W-:Y:S02]  /*1e50*/  IADD3 R15, PT, PT, -R3, 0xf, RZ ;  /* 0x0000000f030f7810 */ /* 0x000fe40007ffe1ff */
[----:B------:R-:W-:-:S04]  /*1e60*/  SEL R10, R10, 0x12, P0 ;  /* 0x000000120a0a7807 */ /* 0x000fc80000000000 */
[----:B------:R-:W-:-:S13]  /*1e70*/  ISETP.GE.AND P0, PT, R15, R10, PT ;  /* 0x0000000a0f00720c */ /* 0x000fda0003f06270 */
[----:B------:R-:W-:Y:S05]  /*1e80*/  @P0 BRA `(.L_x_25) ;  /* 0x0000000000980947 */ /* 0x000fea0003800000 */
[----:B------:R-:W0:Y:S01]  /*1e90*/  LDC.64 R24, c[0x0][0x358] ;  /* 0x0000d600ff187b82 */ /* 0x000e220000000a00 */
[C---:B------:R-:W-:Y:S01]  /*1ea0*/  SHF.L.U64.HI R9, R8.reuse, 0xb, R9 ;  /* 0x0000000b08097819 */ /* 0x040fe20000010209 */
[----:B------:R-:W-:Y:S01]  /*1eb0*/  BSSY.RECONVERGENT B3, `(.L_x_26) ;  /* 0x0000022000037945 */ /* 0x000fe20003800200 */
[----:B------:R-:W-:Y:S01]  /*1ec0*/  IMAD.SHL.U32 R8, R8, 0x800, RZ ;  /* 0x0000080008087824 */ /* 0x000fe200078e00ff */
[----:B------:R-:W-:Y:S01]  /*1ed0*/  IADD3 R17, PT, PT, RZ, -R3, -R10 ;  /* 0x80000003ff117210 */ /* 0x000fe20007ffe80a */
[----:B------:R-:W-:Y:S01]  /*1ee0*/  IMAD.MOV.U32 R16, RZ, RZ, RZ ;  /* 0x000000ffff107224 */ /* 0x000fe200078e00ff */
[----:B------:R-:W-:Y:S02]  /*1ef0*/  CS2R R28, SRZ ;  /* 0x00000000001c7805 */ /* 0x000fe4000001ff00 */
[----:B------:R-:W-:-:S07]  /*1f00*/  LOP3.LUT R9, R9, 0x80000000, RZ, 0xfc, !PT ;  /* 0x8000000009097812 */ /* 0x000fce00078efcff */
.L_x_27:
[----:B------:R-:W1:Y:S01]  /*1f10*/  LDC.64 R12, c[0x4][RZ] ;  /* 0x01000000ff0c7b82 */ /* 0x000e620000000a00 */
[----:B0-----:R-:W-:Y:S02]  /*1f20*/  R2UR UR6, R24 ;  /* 0x00000000180672ca */ /* 0x001fe400000e0000 */
[----:B------:R-:W-:Y:S01]  /*1f30*/  R2UR UR7, R25 ;  /* 0x00000000190772ca */ /* 0x000fe200000e0000 */
[----:B-1----:R-:W-:-:S12]  /*1f40*/  IMAD.WIDE R26, R15, 0x8, R12 ;  /* 0x000000080f1a7825 */ /* 0x002fd800078e020c */
[----:B------:R-:W2:Y:S01]  /*1f50*/  LDG.E.64.CONSTANT R26, desc[UR6][R26.64] ;  /* 0x000000061a1a7981 */ /* 0x000ea2000c1e9b00 */
[----:B------:R-:W-:Y:S02]  /*1f60*/  VIADD R17, R17, 0x1 ;  /* 0x0000000111117836 */ /* 0x000fe40000000000 */
[C---:B------:R-:W-:Y:S02]  /*1f70*/  IMAD R18, R16.reuse, 0x8, R1 ;  /* 0x0000000810127824 */ /* 0x040fe400078e0201 */
[----:B------:R-:W-:Y:S02]  /*1f80*/  VIADD R16, R16, 0x1 ;  /* 0x0000000110107836 */ /* 0x000fe40000000000 */
[----:B------:R-:W-:Y:S02]  /*1f90*/  VIADD R15, R15, 0x1 ;  /* 0x000000010f0f7836 */ /* 0x000fe40000000000 */
[----:B--2---:R-:W-:-:S04]  /*1fa0*/  IMAD.WIDE.U32 R28, P2, R26, R8, R28 ;  /* 0x000000081a1c7225 */ /* 0x004fc8000784001c */
[-C--:B------:R-:W-:Y:S02]  /*1fb0*/  IMAD R12, R26, R9.reuse, RZ ;  /* 0x000000091a0c7224 */ /* 0x080fe400078e02ff */
[C---:B------:R-:W-:Y:S02]  /*1fc0*/  IMAD R11, R27.reuse, R8, RZ ;  /* 0x000000081b0b7224 */ /* 0x040fe400078e02ff */
[C---:B------:R-:W-:Y:S01]  /*1fd0*/  IMAD R14, R27.reuse, R9, RZ ;  /* 0x000000091b0e7224 */ /* 0x040fe200078e02ff */
[----:B------:R-:W-:Y:S01]  /*1fe0*/  IADD3 R12, P0, PT, R12, R29, RZ ;  /* 0x0000001d0c0c7210 */ /* 0x000fe20007f1e0ff */
[----:B------:R-:W-:-:S03]  /*1ff0*/  IMAD.HI.U32 R13, R27, R9, RZ ;  /* 0x000000091b0d7227 */ /* 0x000fc600078e00ff */
[----:B------:R-:W-:Y:S01]  /*2000*/  IADD3 R29, P1, PT, R11, R12, RZ ;  /* 0x0000000c0b1d7210 */ /* 0x000fe20007f3e0ff */
[----:B------:R-:W-:-:S04]  /*2010*/  IMAD.HI.U32 R12, R26, R9, RZ ;  /* 0x000000091a0c7227 */ /* 0x000fc800078e00ff */
[----:B------:R-:W-:Y:S01]  /*2020*/  IMAD.HI.U32 R11, R27, R8, RZ ;  /* 0x000000081b0b7227 */ /* 0x000fe200078e00ff */
[----:B------:R0:W-:Y:S03]  /*2030*/  STL.64 [R18], R28 ;  /* 0x0000001c12007387 */ /* 0x0001e60000100a00 */
[----:B------:R-:W-:-:S05]  /*2040*/  IMAD.X R12, RZ, RZ, R12, P2 ;  /* 0x000000ffff0c7224 */ /* 0x000fca00010e060c */
[----:B------:R-:W-:-:S04]  /*2050*/  IADD3.X R11, P0, PT, R11, R12, RZ, P0, !PT ;  /* 0x0000000c0b0b7210 */ /* 0x000fc8000071e4ff */
[----:B------:R-:W-:Y:S01]  /*2060*/  IADD3.X R14, P1, PT, R14, R11, RZ, P1, !PT ;  /* 0x0000000b0e0e7210 */ /* 0x000fe20000f3e4ff */
[----:B------:R-:W-:Y:S01]  /*2070*/  IMAD.X R11, RZ, RZ, R13, P0 ;  /* 0x000000ffff0b7224 */ /* 0x000fe200000e060d */
[----:B------:R-:W-:-:S03]  /*2080*/  ISETP.NE.AND P0, PT, R17, -0xf, PT ;  /* 0xfffffff11100780c */ /* 0x000fc60003f05270 */
[----:B------:R-:W-:Y:S02]  /*2090*/  IMAD.X R11, RZ, RZ, R11, P1 ;  /* 0x000000ffff0b7224 */ /* 0x000fe400008e060b */
[----:B0-----:R-:W-:Y:S02]  /*20a0*/  IMAD.MOV.U32 R28, RZ, RZ, R14 ;  /* 0x000000ffff1c7224 */ /* 0x001fe400078e000e */
[----:B------:R-:W-:-:S06]  /*20b0*/  IMAD.MOV.U32 R29, RZ, RZ, R11 ;  /* 0x000000ffff1d7224 */ /* 0x000fcc00078e000b */
[----:B------:R-:W-:Y:S05]  /*20c0*/  @P0 BRA `(.L_x_27) ;  /* 0xfffffffc00900947 */ /* 0x000fea000383ffff */
[----:B------:R-:W-:Y:S05]  /*20d0*/  BSYNC.RECONVERGENT B3 ;  /* 0x0000000000037941 */ /* 0x000fea0003800200 */
.L_x_26:
[----:B------:R-:W-:-:S07]  /*20e0*/  IMAD.MOV.U32 R15, RZ, RZ, R10 ;  /* 0x000000ffff0f7224 */ /* 0x000fce00078e000a */
.L_x_25:
[----:B------:R-:W-:Y:S05]  /*20f0*/  BSYNC.RECONVERGENT B2 ;  /* 0x0000000000027941 */ /* 0x000fea0003800200 */
.L_x_24:
[----:B------:R-:W-:Y:S01]  /*2100*/  LOP3.LUT P0, R23, R23, 0x3f, RZ, 0xc0, !PT ;  /* 0x0000003f17177812 */ /* 0x000fe2000780c0ff */
[----:B------:R-:W-:-:S04]  /*2110*/  IMAD.IADD R8, R3, 0x1, R15 ;  /* 0x0000000103087824 */ /* 0x000fc800078e020f */
[----:B------:R-:W-:-:S05]  /*2120*/  IMAD.U32 R25, R8, 0x8, R1 ;  /* 0x0000000808197824 */ /* 0x000fca00078e0001 */
[----:B------:R0:W-:Y:S04]  /*2130*/  STL.64 [R25+-0x78], R28 ;  /* 0xffff881c19007387 */ /* 0x0001e80000100a00 */
[----:B------:R-:W2:Y:S04]  /*2140*/  @P0 LDL.64 R12, [R1+0x8] ;  /* 0x00000800010c0983 */ /* 0x000ea80000100a00 */
[----:B------:R-:W3:Y:S04]  /*2150*/  LDL.64 R10, [R1+0x10] ;  /* 0x00001000010a7983 */ /* 0x000ee80000100a00 */
[----:B------:R-:W4:Y:S01]  /*2160*/  LDL.64 R8, [R1+0x18] ;  /* 0x0000180001087983 */ /* 0x000f220000100a00 */
[----:B------:R-:W-:Y:S01]  /*2170*/  BSSY.RECONVERGENT B2, `(.L_x_28) ;  /* 0x0000035000027945 */ /* 0x000fe20003800200 */
[----:B--2---:R-:W-:-:S02]  /*2180*/  @P0 SHF.R.U64 R17, R12, 0x1, R13 ;  /* 0x000000010c110819 */ /* 0x004fc4000000120d */
[----:B------:R-:W-:Y:S02]  /*2190*/  @P0 SHF.R.U32.HI R15, RZ, 0x1, R13 ;  /* 0x00000001ff0f0819 */ /* 0x000fe4000001160d */
[----:B------:R-:W-:Y:S02]  /*21a0*/  @P0 LOP3.LUT R12, R23, 0x3f, RZ, 0x3c, !PT ;  /* 0x0000003f170c0812 */ /* 0x000fe400078e3cff */
[C---:B---3--:R-:W-:Y:S02]  /*21b0*/  @P0 SHF.L.U32 R16, R10.reuse, R23, RZ ;  /* 0x000000170a100219 */ /* 0x048fe400000006ff */
[----:B------:R-:W-:Y:S02]  /*21c0*/  @P0 SHF.R.U64 R17, R17, R12, R15 ;  /* 0x0000000c11110219 */ /* 0x000fe4000000120f */
[--C-:B------:R-:W-:Y:S02]  /*21d0*/  @P0 SHF.R.U32.HI R3, RZ, 0x1, R11.reuse ;  /* 0x00000001ff030819 */ /* 0x100fe4000001160b */
[----:B------:R-:W-:-:S02]  /*21e0*/  @P0 SHF.R.U64 R18, R10, 0x1, R11 ;  /* 0x000000010a120819 */ /* 0x000fc4000000120b */
[----:B------:R-:W-:Y:S02]  /*21f0*/  @P0 SHF.L.U64.HI R14, R10, R23, R11 ;  /* 0x000000170a0e0219 */ /* 0x000fe4000001020b */
[-C--:B------:R-:W-:Y:S02]  /*2200*/  @P0 SHF.R.U32.HI R15, RZ, R12.reuse, R15 ;  /* 0x0000000cff0f0219 */ /* 0x080fe4000001160f */
[----:B------:R-:W-:Y:S02]  /*2210*/  @P0 LOP3.LUT R10, R16, R17, RZ, 0xfc, !PT ;  /* 0x00000011100a0212 */ /* 0x000fe400078efcff */
[----:B----4-:R-:W-:Y:S02]  /*2220*/  @P0 SHF.L.U32 R13, R8, R23, RZ ;  /* 0x00000017080d0219 */ /* 0x010fe400000006ff */
[----:B------:R-:W-:Y:S02]  /*2230*/  @P0 SHF.R.U64 R18, R18, R12, R3 ;  /* 0x0000000c12120219 */ /* 0x000fe40000001203 */
[----:B------:R-:W-:-:S02]  /*2240*/  @P0 LOP3.LUT R11, R14, R15, RZ, 0xfc, !PT ;  /* 0x0000000f0e0b0212 */ /* 0x000fc400078efcff */
[----:B------:R-:W-:Y:S01]  /*2250*/  @P0 SHF.R.U32.HI R14, RZ, R12, R3 ;  /* 0x0000000cff0e0219 */ /* 0x000fe20000011603 */
[----:B------:R-:W-:Y:S01]  /*2260*/  IMAD.SHL.U32 R12, R10, 0x4, RZ ;  /* 0x000000040a0c7824 */ /* 0x000fe200078e00ff */
[----:B------:R-:W-:Y:S02]  /*2270*/  @P0 SHF.L.U64.HI R23, R8, R23, R9 ;  /* 0x0000001708170219 */ /* 0x000fe40000010209 */
[----:B------:R-:W-:Y:S02]  /*2280*/  @P0 LOP3.LUT R8, R13, R18, RZ, 0xfc, !PT ;  /* 0x000000120d080212 */ /* 0x000fe400078efcff */
[----:B------:R-:W-:Y:S02]  /*2290*/  SHF.L.U64.HI R10, R10, 0x2, R11 ;  /* 0x000000020a0a7819 */ /* 0x000fe4000001020b */
[----:B------:R-:W-:Y:S02]  /*22a0*/  @P0 LOP3.LUT R9, R23, R14, RZ, 0xfc, !PT ;  /* 0x0000000e17090212 */ /* 0x000fe400078efcff */
[----:B------:R-:W-:-:S02]  /*22b0*/  SHF.L.W.U32.HI R11, R11, 0x2, R8 ;  /* 0x000000020b0b7819 */ /* 0x000fc40000010e08 */
[----:B------:R-:W-:Y:S02]  /*22c0*/  IADD3 RZ, P0, PT, RZ, -R12, RZ ;  /* 0x8000000cffff7210 */ /* 0x000fe40007f1e0ff */
[----:B------:R-:W-:Y:S02]  /*22d0*/  LOP3.LUT R13, RZ, R10, RZ, 0x33, !PT ;  /* 0x0000000aff0d7212 */ /* 0x000fe400078e33ff */
[----:B------:R-:W-:Y:S02]  /*22e0*/  SHF.L.W.U32.HI R3, R8, 0x2, R9 ;  /* 0x0000000208037819 */ /* 0x000fe40000010e09 */
[----:B------:R-:W-:Y:S02]  /*22f0*/  LOP3.LUT R14, RZ, R11, RZ, 0x33, !PT ;  /* 0x0000000bff0e7212 */ /* 0x000fe400078e33ff */
[----:B------:R-:W-:Y:S02]  /*2300*/  IADD3.X R13, P0, PT, RZ, R13, RZ, P0, !PT ;  /* 0x0000000dff0d7210 */ /* 0x000fe4000071e4ff */
[----:B------:R-:W-:-:S02]  /*2310*/  LOP3.LUT R8, RZ, R3, RZ, 0x33, !PT ;  /* 0x00000003ff087212 */ /* 0x000fc400078e33ff */
[----:B------:R-:W-:Y:S02]  /*2320*/  IADD3.X R14, P1, PT, RZ, R14, RZ, P0, !PT ;  /* 0x0000000eff0e7210 */ /* 0x000fe4000073e4ff */
[----:B------:R-:W-:-:S03]  /*2330*/  ISETP.GT.U32.AND P2, PT, R11, -0x1, PT ;  /* 0xffffffff0b00780c */ /* 0x000fc60003f44070 */
[----:B------:R-:W-:Y:S01]  /*2340*/  IMAD.X R8, RZ, RZ, R8, P1 ;  /* 0x000000ffff087224 */ /* 0x000fe200008e0608 */
[----:B------:R-:W-:-:S04]  /*2350*/  ISETP.GT.AND.EX P0, PT, R3, -0x1, PT, P2 ;  /* 0xffffffff0300780c */ /* 0x000fc80003f04320 */
[----:B------:R-:W-:Y:S02]  /*2360*/  SEL R8, R3, R8, P0 ;  /* 0x0000000803087207 */ /* 0x000fe40000000000 */
[----:B------:R-:W-:Y:S02]  /*2370*/  SEL R11, R11, R14, P0 ;  /* 0x0000000e0b0b7207 */ /* 0x000fe40000000000 */
[----:B------:R-:W-:Y:S02]  /*2380*/  ISETP.NE.U32.AND P1, PT, R8, RZ, PT ;  /* 0x000000ff0800720c */ /* 0x000fe40003f25070 */
[----:B------:R-:W-:Y:S02]  /*2390*/  SEL R13, R10, R13, P0 ;  /* 0x0000000d0a0d7207 */ /* 0x000fe40000000000 */
[----:B------:R-:W-:Y:S01]  /*23a0*/  SEL R16, R11, R8, !P1 ;  /* 0x000000080b107207 */ /* 0x000fe20004800000 */
[----:B------:R-:W-:-:S05]  /*23b0*/  @!P0 IMAD.MOV R12, RZ, RZ, -R12 ;  /* 0x000000ffff0c8224 */ /* 0x000fca00078e0a0c */
[----:B------:R-:W1:Y:S02]  /*23c0*/  FLO.U32 R16, R16 ;  /* 0x0000001000107300 */ /* 0x000e6400000e0000 */
[C---:B-1----:R-:W-:Y:S02]  /*23d0*/  IADD3 R15, PT, PT, -R16.reuse, 0x1f, RZ ;  /* 0x0000001f100f7810 */ /* 0x042fe40007ffe1ff */
[----:B------:R-:W-:-:S03]  /*23e0*/  IADD3 R14, PT, PT, -R16, 0x3f, RZ ;  /* 0x0000003f100e7810 */ /* 0x000fc60007ffe1ff */
[----:B------:R-:W-:-:S05]  /*23f0*/  @P1 IMAD.MOV R14, RZ, RZ, R15 ;  /* 0x000000ffff0e1224 */ /* 0x000fca00078e020f */
[----:B------:R-:W-:-:S13]  /*2400*/  ISETP.NE.AND P1, PT, R14, RZ, PT ;  /* 0x000000ff0e00720c */ /* 0x000fda0003f25270 */
[----:B0-----:R-:W-:Y:S05]  /*2410*/  @!P1 BRA `(.L_x_29) ;  /* 0x0000000000289947 */ /* 0x001fea0003800000 */
[----:B------:R-:W-:Y:S02]  /*2420*/  LOP3.LUT R10, R14, 0x3f, RZ, 0xc0, !PT ;  /* 0x0000003f0e0a7812 */ /* 0x000fe400078ec0ff */
[--C-:B------:R-:W-:Y:S02]  /*2430*/  SHF.R.U64 R12, R12, 0x1, R13.reuse ;  /* 0x000000010c0c7819 */ /* 0x100fe4000000120d */
[CC--:B------:R-:W-:Y:S02]  /*2440*/  SHF.L.U64.HI R8, R11.reuse, R10.reuse, R8 ;  /* 0x0000000a0b087219 */ /* 0x0c0fe40000010208 */
[----:B------:R-:W-:Y:S02]  /*2450*/  SHF.L.U32 R11, R11, R10, RZ ;  /* 0x0000000a0b0b7219 */ /* 0x000fe400000006ff */
[----:B------:R-:W-:Y:S02]  /*2460*/  SHF.R.U32.HI R10, RZ, 0x1, R13 ;  /* 0x00000001ff0a7819 */ /* 0x000fe4000001160d */
[----:B------:R-:W-:-:S04]  /*2470*/  LOP3.LUT R13, R14, 0x3f, RZ, 0xc, !PT ;  /* 0x0000003f0e0d7812 */ /* 0x000fc800078e0cff */
[-CC-:B------:R-:W-:Y:S02]  /*2480*/  SHF.R.U64 R12, R12, R13.reuse, R10.reuse ;  /* 0x0000000d0c0c7219 */ /* 0x180fe4000000120a */
[----:B------:R-:W-:Y:S02]  /*2490*/  SHF.R.U32.HI R13, RZ, R13, R10 ;  /* 0x0000000dff0d7219 */ /* 0x000fe4000001160a */
[----:B------:R-:W-:Y:S02]  /*24a0*/  LOP3.LUT R11, R11, R12, RZ, 0xfc, !PT ;  /* 0x0000000c0b0b7212 */ /* 0x000fe400078efcff */
[----:B------:R-:W-:-:S07]  /*24b0*/  LOP3.LUT R8, R8, R13, RZ, 0xfc, !PT ;  /* 0x0000000d08087212 */ /* 0x000fce00078efcff */
.L_x_29:
[----:B------:R-:W-:Y:S05]  /*24c0*/  BSYNC.RECONVERGENT B2 ;  /* 0x0000000000027941 */ /* 0x000fea0003800200 */
.L_x_28:
[----:B------:R-:W-:-:S04]  /*24d0*/  IMAD.WIDE.U32 R12, R11, 0x2168c235, RZ ;  /* 0x2168c2350b0c7825 */ /* 0x000fc800078e00ff */
[----:B------:R-:W-:Y:S01]  /*24e0*/  IMAD.MOV.U32 R16, RZ, RZ, R13 ;  /* 0x000000ffff107224 */ /* 0x000fe200078e000d */
[----:B------:R-:W-:Y:S01]  /*24f0*/  IADD3 RZ, P1, PT, R12, R12, RZ ;  /* 0x0000000c0cff7210 */ /* 0x000fe20007f3e0ff */
[----:B------:R-:W-:Y:S01]  /*2500*/  IMAD.MOV.U32 R17, RZ, RZ, RZ ;  /* 0x000000ffff117224 */ /* 0x000fe200078e00ff */
[----:B------:R-:W-:Y:S01]  /*2510*/  SHF.R.U32.HI R12, RZ, 0x1e, R9 ;  /* 0x0000001eff0c7819 */ /* 0x000fe20000011609 */
[----:B------:R-:W-:-:S03]  /*2520*/  IMAD.HI.U32 R13, R8, -0x36f0255e, RZ ;  /* 0xc90fdaa2080d7827 */ /* 0x000fc600078e00ff */
[----:B------:R-:W-:Y:S01]  /*2530*/  LEA.HI R3, R3, R12, RZ, 0x1 ;  /* 0x0000000c03037211 */ /* 0x000fe200078f08ff */
[----:B------:R-:W-:-:S04]  /*2540*/  IMAD.WIDE.U32 R10, R11, -0x36f0255e, R16 ;  /* 0xc90fdaa20b0a7825 */ /* 0x000fc800078e0010 */
[C---:B------:R-:W-:Y:S02]  /*2550*/  IMAD R15, R8.reuse, -0x36f0255e, RZ ;  /* 0xc90fdaa2080f7824 */ /* 0x040fe400078e02ff */
[----:B------:R-:W-:-:S04]  /*2560*/  IMAD.WIDE.U32 R10, P2, R8, 0x2168c235, R10 ;  /* 0x2168c235080a7825 */ /* 0x000fc8000784000a */
[----:B------:R-:W-:Y:S01]  /*2570*/  IMAD.X R13, RZ, RZ, R13, P2 ;  /* 0x000000ffff0d7224 */ /* 0x000fe200010e060d */
[----:B------:R-:W-:Y:S02]  /*2580*/  IADD3 R15, P2, PT, R15, R11, RZ ;  /* 0x0000000b0f0f7210 */ /* 0x000fe40007f5e0ff */
[----:B------:R-:W-:Y:S02]  /*2590*/  IADD3.X RZ, P1, PT, R10, R10, RZ, P1, !PT ;  /* 0x0000000a0aff7210 */ /* 0x000fe40000f3e4ff */
[C---:B------:R-:W-:Y:S01]  /*25a0*/  ISETP.GT.U32.AND P3, PT, R15.reuse, RZ, PT ;  /* 0x000000ff0f00720c */ /* 0x040fe20003f64070 */
[----:B------:R-:W-:Y:S01]  /*25b0*/  IMAD.X R13, RZ, RZ, R13, P2 ;  /* 0x000000ffff0d7224 */ /* 0x000fe200010e060d */
[----:B------:R-:W-:-:S04]  /*25c0*/  IADD3.X R8, P2, PT, R15, R15, RZ, P1, !PT ;  /* 0x0000000f0f087210 */ /* 0x000fc80000f5e4ff */
[C---:B------:R-:W-:Y:S01]  /*25d0*/  ISETP.GT.AND.EX P1, PT, R13.reuse, RZ, PT, P3 ;  /* 0x000000ff0d00720c */ /* 0x040fe20003f24330 */
[----:B------:R-:W-:-:S03]  /*25e0*/  IMAD.X R10, R13, 0x1, R13, P2 ;  /* 0x000000010d0a7824 */ /* 0x000fc600010e060d */
[----:B------:R-:W-:Y:S02]  /*25f0*/  SEL R8, R8, R15, P1 ;  /* 0x0000000f08087207 */ /* 0x000fe40000800000 */
[----:B------:R-:W-:Y:S02]  /*2600*/  SEL R10, R10, R13, P1 ;  /* 0x0000000d0a0a7207 */ /* 0x000fe40000800000 */
[----:B------:R-:W-:Y:S02]  /*2610*/  IADD3 R11, P2, PT, R8, 0x1, RZ ;  /* 0x00000001080b7810 */ /* 0x000fe40007f5e0ff */
[----:B------:R-:W-:Y:S02]  /*2620*/  SEL R13, RZ, 0xffffffff, !P1 ;  /* 0xffffffffff0d7807 */ /* 0x000fe40004800000 */
[----:B------:R-:W-:Y:S01]  /*2630*/  LOP3.LUT P1, R19, R19, 0x80000000, RZ, 0xc0, !PT ;  /* 0x8000000013137812 */ /* 0x000fe2000782c0ff */
[----:B------:R-:W-:Y:S02]  /*2640*/  IMAD.X R8, RZ, RZ, R10, P2 ;  /* 0x000000ffff087224 */ /* 0x000fe400010e060a */
[----:B------:R-:W-:Y:S01]  /*2650*/  IMAD.IADD R10, R13, 0x1, -R14 ;  /* 0x000000010d0a7824 */ /* 0x000fe200078e0a0e */
[----:B------:R-:W-:-:S02]  /*2660*/  @!P0 LOP3.LUT R19, R19, 0x80000000, RZ, 0x3c, !PT ;  /* 0x8000000013138812 */ /* 0x000fc400078e3cff */
[----:B------:R-:W-:Y:S01]  /*2670*/  SHF.R.U64 R11, R11, 0xa, R8 ;  /* 0x0000000a0b0b7819 */ /* 0x000fe20000001208 */
[----:B------:R-:W-:-:S03]  /*2680*/  IMAD.SHL.U32 R10, R10, 0x100000, RZ ;  /* 0x001000000a0a7824 */ /* 0x000fc600078e00ff */
[----:B------:R-:W-:-:S03]  /*2690*/  IADD3 R11, P2, PT, R11, 0x1, RZ ;  /* 0x000000010b0b7810 */ /* 0x000fc60007f5e0ff */
[----:B------:R-:W-:Y:S01]  /*26a0*/  @P1 IMAD.MOV R3, RZ, RZ, -R3 ;  /* 0x000000ffff031224 */ /* 0x000fe200078e0a03 */
[----:B------:R-:W-:-:S04]  /*26b0*/  LEA.HI.X R8, R8, RZ, RZ, 0x16, P2 ;  /* 0x000000ff08087211 */ /* 0x000fc800010fb4ff */
[--C-:B------:R-:W-:Y:S02]  /*26c0*/  SHF.R.U64 R11, R11, 0x1, R8.reuse ;  /* 0x000000010b0b7819 */ /* 0x100fe40000001208 */
[----:B------:R-:W-:Y:S02]  /*26d0*/  SHF.R.U32.HI R9, RZ, 0x1, R8 ;  /* 0x00000001ff097819 */ /* 0x000fe40000011608 */
[----:B------:R-:W-:-:S04]  /*26e0*/  IADD3 R8, P2, P3, RZ, RZ, R11 ;  /* 0x000000ffff087210 */ /* 0x000fc80007b5e00b */
[----:B------:R-:W-:-:S04]  /*26f0*/  IADD3.X R10, PT, PT, R10, 0x3fe00000, R9, P2, P3 ;  /* 0x3fe000000a0a7810 */ /* 0x000fc800017e6409 */
[----:B------:R-:W-:-:S07]  /*2700*/  LOP3.LUT R9, R10, R19, RZ, 0xfc, !PT ;  /* 0x000000130a097212 */ /* 0x000fce00078efcff */
.L_x_23:
[----:B------:R-:W-:-:S04]  /*2710*/  IMAD.MOV.U32 R23, RZ, RZ, 0x0 ;  /* 0x00000000ff177424 */ /* 0x000fc800078e00ff */
[----:B------:R-:W-:Y:S05]  /*2720*/  RET.REL.NODEC R22 `(_Z20cmfo_dynamics_gpu_v2PdPKdid) ;  /* 0xffffffd816347950 */ /* 0x000fea0003c3ffff */
.L_x_30:
[----:B------:R-:W-:-:S00]  /*2730*/  BRA `(.L_x_30) ;  /* 0xfffffffc00fc7947 */ /* 0x000fc0000383ffff */
[----:B------:R-:W-:-:S00]  /*2740*/  NOP ;  /* 0x0000000000007918 */ /* 0x000fc00000000000 */
        /* <DEDUP_REMOVED lines=11> */
.L_x_39:


//--------------------- .text._Z17cmfo_dynamics_gpuPdPKdid --------------------------
	.section	.text._Z17cmfo_dynamics_gpuPdPKdid,"ax",@progbits
	.align	128
        .global         _Z17cmfo_dynamics_gpuPdPKdid
        .type           _Z17cmfo_dynamics_gpuPdPKdid,@function
        .size           _Z17cmfo_dynamics_gpuPdPKdid,(.L_x_41 - _Z17cmfo_dynamics_gpuPdPKdid)
        .other          _Z17cmfo_dynamics_gpuPdPKdid,@"STO_CUDA_ENTRY STV_DEFAULT"
_Z17cmfo_dynamics_gpuPdPKdid:
.text._Z17cmfo_dynamics_gpuPdPKdid:
[----:B------:R-:W-:Y:S01]  /*0000*/  LDC R1, c[0x0][0x37c] ;  /* 0x0000df00ff017b82 */ /* 0x000fe20000000800 */
[----:B------:R-:W0:Y:S02]  /*0010*/  S2R R0, SR_TID.X ;  /* 0x0000000000007919 */ /* 0x000e240000002100 */
[----:B0-----:R-:W-:-:S13]  /*0020*/  ISETP.GT.U32.AND P0, PT, R0, 0x6, PT ;  /* 0x000000060000780c */ /* 0x001fda0003f04070 */
[----:B------:R-:W-:Y:S05]  /*0030*/  @P0 EXIT ;  /* 0x000000000000094d */ /* 0x000fea0003800000 */
[----:B------:R-:W0:Y:S01]  /*0040*/  LDC.64 R2, c[0x0][0x388] ;  /* 0x0000e200ff027b82 */ /* 0x000e220000000a00 */
[----:B------:R-:W1:Y:S01]  /*0050*/  LDCU.64 UR6, c[0x0][0x358] ;  /* 0x00006b00ff0677ac */ /* 0x000e620008000a00 */
[----:B------:R-:W2:Y:S01]  /*0060*/  LDCU UR5, c[0x0][0x390] ;  /* 0x00007200ff0577ac */ /* 0x000ea20008000800 */
[----:B0-----:R-:W-:-:S05]  /*0070*/  IMAD.WIDE.U32 R2, R0, 0x8, R2 ;  /* 0x0000000800027825 */ /* 0x001fca00078e0002 */
[----:B-1----:R0:W5:Y:S01]  /*0080*/  LDG.E.64 R4, desc[UR6][R2.64] ;  /* 0x0000000602047981 */ /* 0x002162000c1e1b00 */
[----:B--2---:R-:W-:-:S09]  /*0090*/  UISETP.GE.AND UP0, UPT, UR5, 0x1, UPT ;  /* 0x000000010500788c */ /* 0x004fd2000bf06270 */
[----:B0-----:R-:W-:Y:S05]  /*00a0*/  BRA.U !UP0, `(.L_x_31) ;  /* 0x0000000d081c7547 */ /* 0x001fea000b800000 */
[----:B------:R-:W-:Y:S01]  /*00b0*/  VIADD R6, R0, 0x1 ;  /* 0x0000000100067836 */ /* 0x000fe20000000000 */
[----:B------:R-:W-:Y:S01]  /*00c0*/  UISETP.GE.U32.AND UP0, UPT, UR5, 0x4, UPT ;  /* 0x000000040500788c */ /* 0x000fe2000bf06070 */
[----:B------:R-:W-:Y:S02]  /*00d0*/  UMOV UR8, 0x9b97f681 ;  /* 0x9b97f68100087882 */ /* 0x000fe40000000000 */
[----:B------:R-:W0:Y:S01]  /*00e0*/  I2F.F64.U32 R2, R6 ;  /* 0x0000000600027312 */ /* 0x000e220000201800 */
[----:B------:R-:W-:Y:S01]  /*00f0*/  UMOV UR9, 0x3ff9e377 ;  /* 0x3ff9e37700097882 */ /* 0x000fe20000000000 */
[----:B------:R-:W-:Y:S01]  /*0100*/  ULOP3.LUT UR4, UR5, 0x3, URZ, 0xc0, !UPT ;  /* 0x0000000305047892 */ /* 0x000fe2000f8ec0ff */
[----:B0-----:R-:W-:-:S03]  /*0110*/  DMUL R2, R2, UR8 ;  /* 0x0000000802027c28 */ /* 0x001fc60008000000 */
[----:B------:R-:W-:Y:S08]  /*0120*/  BRA.U !UP0, `(.L_x_32) ;  /* 0x0000000908c47547 */ /* 0x000ff0000b800000 */
[----:B------:R-:W-:Y:S01]  /*0130*/  ULOP3.LUT UR5, UR5, 0x7ffffffc, URZ, 0xc0, !UPT ;  /* 0x7ffffffc05057892 */ /* 0x000fe2000f8ec0ff */
[----:B------:R-:W0:Y:S03]  /*0140*/  LDCU.64 UR14, c[0x0][0x398] ;  /* 0x00007300ff0e77ac */ /* 0x000e260008000a00 */
[----:B------:R-:W-:-:S04]  /*0150*/  UIADD3 UR5, UPT, UPT, -UR5, URZ, URZ ;  /* 0x000000ff05057290 */ /* 0x000fc8000fffe1ff */
[----:B------:R-:W-:-:S09]  /*0160*/  UISETP.GE.AND UP0, UPT, UR5, URZ, UPT ;  /* 0x000000ff0500728c */ /* 0x000fd2000bf06270 */
[----:B------:R-:W-:Y:S05]  /*0170*/  BRA.U UP0, `(.L_x_33) ;  /* 0x0000000900447547 */ /* 0x000fea000b800000 */
[----:B------:R-:W-:Y:S02]  /*0180*/  UIADD3 UR8, UPT, UPT, -UR5, URZ, URZ ;  /* 0x000000ff05087290 */ /* 0x000fe4000fffe1ff */
[----:B------:R-:W-:Y:S02]  /*0190*/  UPLOP3.LUT UP0, UPT, UPT, UPT, UPT, 0x80, 0x8 ;  /* 0x000000000008789c */ /* 0x000fe40003f0f070 */
[----:B------:R-:W-:-:S09]  /*01a0*/  UISETP.GT.AND UP1, UPT, UR8, 0xc, UPT ;  /* 0x0000000c0800788c */ /* 0x000fd2000bf24270 */
[----:B------:R-:W-:Y:S05]  /*01b0*/  BRA.U !UP1, `(.L_x_34) ;  /* 0x0000000509647547 */ /* 0x000fea000b800000 */
[----:B------:R-:W1:Y:S01]  /*01c0*/  LDCU.64 UR8, c[0x0][0x398] ;  /* 0x00007300ff0877ac */ /* 0x000e620008000a00 */
[----:B------:R-:W-:-:S11]  /*01d0*/  UPLOP3.LUT UP0, UPT, UPT, UPT, UPT, 0x40, 0x4 ;  /* 0x000000000004789c */ /* 0x000fd60003f0e870 */
.L_x_35:
[----:B-1---5:R-:W-:Y:S01]  /*01e0*/  DFMA R4, R2, UR8, R4 ;  /* 0x0000000802047c2b */ /* 0x022fe20008000004 */
[----:B------:R-:W-:Y:S01]  /*01f0*/  UMOV UR12, 0x54442d18 ;  /* 0x54442d18000c7882 */ /* 0x000fe20000000000 */
[----:B------:R-:W-:Y:S01]  /*0200*/  UMOV UR13, 0x401921fb ;  /* 0x401921fb000d7882 */ /* 0x000fe20000000000 */
[----:B------:R-:W-:Y:S01]  /*0210*/  UMOV UR10, 0x54442d18 ;  /* 0x54442d18000a7882 */ /* 0x000fe20000000000 */
[----:B------:R-:W-:Y:S01]  /*0220*/  UMOV UR11, 0x401921fb ;  /* 0x401921fb000b7882 */ /* 0x000fe20000000000 */
[----:B------:R-:W-:-:S03]  /*0230*/  UIADD3 UR5, UPT, UPT, UR5, 0x10, URZ ;  /* 0x0000001005057890 */ /* 0x000fc6000fffe0ff */
[C---:B------:R-:W-:Y:S01]  /*0240*/  DADD R6, R4.reuse, -UR12 ;  /* 0x8000000c04067e29 */ /* 0x040fe20008000000 */
[----:B------:R-:W-:Y:S01]  /*0250*/  UISETP.GE.AND UP1, UPT, UR5, -0xc, UPT ;  /* 0xfffffff40500788c */ /* 0x000fe2000bf26270 */
[----:B------:R-:W-:-:S08]  /*0260*/  DSETP.GT.AND P0, PT, R4, UR10, PT ;  /* 0x0000000a04007e2a */ /* 0x000fd0000bf04000 */
[----:B------:R-:W-:Y:S02]  /*0270*/  FSEL R4, R6, R4, P0 ;  /* 0x0000000406047208 */ /* 0x000fe40000000000 */
[----:B------:R-:W-:-:S06]  /*0280*/  FSEL R5, R7, R5, P0 ;  /* 0x0000000507057208 */ /* 0x000fcc0000000000 */
[----:B------:R-:W-:-:S08]  /*0290*/  DFMA R4, R2, UR8, R4 ;  /* 0x0000000802047c2b */ /* 0x000fd00008000004 */
[C---:B------:R-:W-:Y:S02]  /*02a0*/  DADD R6, R4.reuse, -UR12 ;  /* 0x8000000c04067e29 */ /* 0x040fe40008000000 */
        /* <DEDUP_REMOVED lines=72> */
[----:B------:R-:W-:Y:S01]  /*0730*/  FSEL R5, R7, R5, P0 ;  /* 0x0000000507057208 */ /* 0x000fe20000000000 */
[----:B------:R-:W-:Y:S06]  /*0740*/  BRA.U !UP1, `(.L_x_35) ;  /* 0xfffffff909a47547 */ /* 0x000fec000b83ffff */
.L_x_34:
[----:B------:R-:W-:-:S04]  /*0750*/  UIADD3 UR8, UPT, UPT, -UR5, URZ, URZ ;  /* 0x000000ff05087290 */ /* 0x000fc8000fffe1ff */
[----:B------:R-:W-:-:S09]  /*0760*/  UISETP.GT.AND UP1, UPT, UR8, 0x4, UPT ;  /* 0x000000040800788c */ /* 0x000fd2000bf24270 */
[----:B------:R-:W-:Y:S05]  /*0770*/  BRA.U !UP1, `(.L_x_36) ;  /* 0x0000000109bc7547 */ /* 0x000fea000b800000 */
[----:B------:R-:W1:Y:S01]  /*0780*/  LDCU.64 UR8, c[0x0][0x398] ;  /* 0x00007300ff0877ac */ /* 0x000e620008000a00 */
[----:B------:R-:W-:Y:S01]  /*0790*/  UMOV UR12, 0x54442d18 ;  /* 0x54442d18000c7882 */ /* 0x000fe20000000000 */
[----:B------:R-:W-:Y:S01]  /*07a0*/  UMOV UR13, 0x401921fb ;  /* 0x401921fb000d7882 */ /* 0x000fe20000000000 */
[----:B------:R-:W-:Y:S01]  /*07b0*/  UMOV UR10, 0x54442d18 ;  /* 0x54442d18000a7882 */ /* 0x000fe20000000000 */
[----:B------:R-:W-:Y:S01]  /*07c0*/  UMOV UR11, 0x401921fb ;  /* 0x401921fb000b7882 */ /* 0x000fe20000000000 */
[----:B------:R-:W-:Y:S02]  /*07d0*/  UIADD3 UR5, UPT, UPT, UR5, 0x8, URZ ;  /* 0x0000000805057890 */ /* 0x000fe4000fffe0ff */
[----:B------:R-:W-:Y:S01]  /*07e0*/  UPLOP3.LUT UP0, UPT, UPT, UPT, UPT, 0x40, 0x4 ;  /* 0x000000000004789c */ /* 0x000fe20003f0e870 */
[----:B-1---5:R-:W-:-:S08]  /*07f0*/  DFMA R4, R2, UR8, R4 ;  /* 0x0000000802047c2b */ /* 0x022fd00008000004 */
        /* <DEDUP_REMOVED lines=38> */
[----:B------:R-:W-:-:S07]  /*0a60*/  FSEL R5, R7, R5, P0 ;  /* 0x0000000507057208 */ /* 0x000fce0000000000 */
.L_x_36:
[----:B------:R-:W-:-:S09]  /*0a70*/  UISETP.NE.OR UP0, UPT, UR5, URZ, UP0 ;  /* 0x000000ff0500728c */ /* 0x000fd20008705670 */
[----:B------:R-:W-:Y:S05]  /*0a80*/  BRA.U !UP0, `(.L_x_32) ;  /* 0x00000001086c7547 */ /* 0x000fea000b800000 */
.L_x_33:
[----:B0----5:R-:W-:Y:S01]  /*0a90*/  DFMA R4, R2, UR14, R4 ;  /* 0x0000000e02047c2b */ /* 0x021fe20008000004 */
[----:B------:R-:W-:Y:S01]  /*0aa0*/  UMOV UR10, 0x54442d18 ;  /* 0x54442d18000a7882 */ /* 0x000fe20000000000 */
[----:B------:R-:W-:Y:S01]  /*0ab0*/  UMOV UR11, 0x401921fb ;  /* 0x401921fb000b7882 */ /* 0x000fe20000000000 */
[----:B------:R-:W-:Y:S01]  /*0ac0*/  UMOV UR8, 0x54442d18 ;  /* 0x54442d1800087882 */ /* 0x000fe20000000000 */
[----:B------:R-:W-:Y:S01]  /*0ad0*/  UMOV UR9, 0x401921fb ;  /* 0x401921fb00097882 */ /* 0x000fe20000000000 */
[----:B------:R-:W-:-:S03]  /*0ae0*/  UIADD3 UR5, UPT, UPT, UR5, 0x4, URZ ;  /* 0x0000000405057890 */ /* 0x000fc6000fffe0ff */
[C---:B------:R-:W-:Y:S01]  /*0af0*/  DADD R6, R4.reuse, -UR10 ;  /* 0x8000000a04067e29 */ /* 0x040fe20008000000 */
[----:B------:R-:W-:Y:S01]  /*0b00*/  UISETP.NE.AND UP0, UPT, UR5, URZ, UPT ;  /* 0x000000ff0500728c */ /* 0x000fe2000bf05270 */
        /* <DEDUP_REMOVED lines=18> */
[----:B------:R-:W-:Y:S06]  /*0c30*/  BRA.U UP0, `(.L_x_33) ;  /* 0xfffffffd00947547 */ /* 0x000fec000b83ffff */
.L_x_32:
[----:B------:R-:W-:-:S09]  /*0c40*/  UISETP.NE.AND UP0, UPT, UR4, URZ, UPT ;  /* 0x000000ff0400728c */ /* 0x000fd2000bf05270 */
[----:B------:R-:W-:Y:S05]  /*0c50*/  BRA.U !UP0, `(.L_x_31) ;  /* 0x0000000108307547 */ /* 0x000fea000b800000 */
[----:B------:R-:W1:Y:S01]  /*0c60*/  LDCU.64 UR8, c[0x0][0x398] ;  /* 0x00007300ff0877ac */ /* 0x000e620008000a00 */
[----:B------:R-:W-:-:S12]  /*0c70*/  UIADD3 UR4, UPT, UPT, -UR4, URZ, URZ ;  /* 0x000000ff04047290 */ /* 0x000fd8000fffe1ff */
.L_x_37:
[----:B-1---5:R-:W-:Y:S01]  /*0c80*/  DFMA R4, R2, UR8, R4 ;  /* 0x0000000802047c2b */ /* 0x022fe20008000004 */
[----:B------:R-:W-:Y:S01]  /*0c90*/  UIADD3 UR4, UPT, UPT, UR4, 0x1, URZ ;  /* 0x0000000104047890 */ /* 0x000fe2000fffe0ff */
[----:B------:R-:W-:Y:S01]  /*0ca0*/  UMOV UR10, 0x54442d18 ;  /* 0x54442d18000a7882 */ /* 0x000fe20000000000 */
[----:B------:R-:W-:Y:S02]  /*0cb0*/  UMOV UR11, 0x401921fb ;  /* 0x401921fb000b7882 */ /* 0x000fe40000000000 */
[----:B------:R-:W-:-:S03]  /*0cc0*/  UISETP.NE.AND UP0, UPT, UR4, URZ, UPT ;  /* 0x000000ff0400728c */ /* 0x000fc6000bf05270 */
[C---:B------:R-:W-:Y:S02]  /*0cd0*/  DADD R6, R4.reuse, -UR10 ;  /* 0x8000000a04067e29 */ /* 0x040fe40008000000 */
[----:B------:R-:W-:-:S08]  /*0ce0*/  DSETP.GT.AND P0, PT, R4, UR10, PT ;  /* 0x0000000a04007e2a */ /* 0x000fd0000bf04000 */
[----:B------:R-:W-:Y:S02]  /*0cf0*/  FSEL R4, R6, R4, P0 ;  /* 0x0000000406047208 */ /* 0x000fe40000000000 */
[----:B------:R-:W-:Y:S01]  /*0d00*/  FSEL R5, R7, R5, P0 ;  /* 0x0000000507057208 */ /* 0x000fe20000000000 */
[----:B------:R-:W-:Y:S06]  /*0d10*/  BRA.U UP0, `(.L_x_37) ;  /* 0xfffffffd00d87547 */ /* 0x000fec000b83ffff */
.L_x_31:
[----:B------:R-:W1:Y:S02]  /*0d20*/  LDC.64 R2, c[0x0][0x380] ;  /* 0x0000e000ff027b82 */ /* 0x000e640000000a00 */
[----:B-1----:R-:W-:-:S05]  /*0d30*/  IMAD.WIDE.U32 R2, R0, 0x8, R2 ;  /* 0x0000000800027825 */ /* 0x002fca00078e0002 */
[----:B-----5:R-:W-:Y:S01]  /*0d40*/  STG.E.64 desc[UR6][R2.64], R4 ;  /* 0x0000000402007986 */ /* 0x020fe2000c101b06 */
[----:B0-----:R-:W-:Y:S05]  /*0d50*/  EXIT ;  /* 0x000000000000794d */ /* 0x001fea0003800000 */
.L_x_38:
        /* <DEDUP_REMOVED lines=10> */
.L_x_41:


//--------------------- .nv.global.init           --------------------------
	.section	.nv.global.init,"aw",@progbits
	.align	16
.nv.global.init:
	.type		__cudart_sin_cos_coeffs,@object
	.size		__cudart_sin_cos_coeffs,(__cudart_i2opi_d - __cudart_sin_cos_coeffs)
__cudart_sin_cos_coeffs:
        /*0000*/ 	.byte	0x46, 0xd2, 0xb0, 0x2c, 0xf1, 0xe5, 0x5a, 0xbe, 0x92, 0xe3, 0xac, 0x69, 0xe3, 0x1d, 0xc7, 0x3e
        /*0010*/ 	.byte	0xa1, 0x62, 0xdb, 0x19, 0xa0, 0x01, 0x2a, 0xbf, 0x18, 0x08, 0x11, 0x11, 0x11, 0x11, 0x81, 0x3f
        /*0020*/ 	.byte	0x54, 0x55, 0x55, 0x55, 0x55, 0x55, 0xc5, 0xbf, 0x00, 0x00, 0x00, 0x00, 0x00, 0x00, 0x00, 0x00
        /*0030*/ 	.byte	0x00, 0x00, 0x00, 0x00, 0x00, 0x00, 0x00, 0x00, 0x64, 0x81, 0xfd, 0x20, 0x83, 0xff, 0xa8, 0xbd
        /*0040*/ 	.byte	0x28, 0x85, 0xef, 0xc1, 0xa7, 0xee, 0x21, 0x3e, 0xd9, 0xe6, 0x06, 0x8e, 0x4f, 0x7e, 0x92, 0xbe
        /*0050*/ 	.byte	0xe9, 0xbc, 0xdd, 0x19, 0xa0, 0x01, 0xfa, 0x3e, 0x47, 0x5d, 0xc1, 0x16, 0x6c, 0xc1, 0x56, 0xbf
        /*0060*/ 	.byte	0x51, 0x55, 0x55, 0x55, 0x55, 0x55, 0xa5, 0x3f, 0x00, 0x00, 0x00, 0x00, 0x00, 0x00, 0xe0, 0xbf
        /*0070*/ 	.byte	0x00, 0x00, 0x00, 0x00, 0x00, 0x00, 0xf0, 0x3f, 0x00, 0x00, 0x00, 0x00, 0x00, 0x00, 0x00, 0x00
	.type		__cudart_i2opi_d,@object
	.size		__cudart_i2opi_d,(.L_0 - __cudart_i2opi_d)
__cudart_i2opi_d:
        /* <DEDUP_REMOVED lines=9> */
.L_0:


//--------------------- .nv.shared._Z20cmfo_dynamics_gpu_v2PdPKdid --------------------------
	.section	.nv.shared._Z20cmfo_dynamics_gpu_v2PdPKdid,"aw",@nobits
	.sectionflags	@""
	.align	8
.nv.shared._Z20cmfo_dynamics_gpu_v2PdPKdid:
	.zero		1080


//--------------------- .nv.shared.reserved.0     --------------------------
	.section	.nv.shared.reserved.0,"aw",@nobits
	.weak		__nv_reservedSMEM_offset_0_alias
	.size		__nv_reservedSMEM_offset_0_alias, 0, 64
	.other		__nv_reservedSMEM_offset_0_alias,@"STO_CUDA_RESERVED_SHARED STV_DEFAULT"
__nv_reservedSMEM_offset_0_alias:
	.zero		0
	.zero		64


//--------------------- .nv.constant0._Z20cmfo_dynamics_gpu_v2PdPKdid --------------------------
	.section	.nv.constant0._Z20cmfo_dynamics_gpu_v2PdPKdid,"a",@progbits
	.sectionflags	@""
	.align	4
.nv.constant0._Z20cmfo_dynamics_gpu_v2PdPKdid:
	.zero		928


//--------------------- .nv.constant0._Z17cmfo_dynamics_gpuPdPKdid --------------------------
	.section	.nv.constant0._Z17cmfo_dynamics_gpuPdPKdid,"a",@progbits
	.sectionflags	@""
	.align	4
.nv.constant0._Z17cmfo_dynamics_gpuPdPKdid:
	.zero		928


//--------------------- SYMBOLS --------------------------

	.type		.nv.reservedSmem.offset0,@object
	.size		.nv.reservedSmem.offset0,0x4
	.type		.nv.reservedSmem.cap,@object
	.size		.nv.reservedSmem.cap,0x4
